//
// Generated by NVIDIA NVVM Compiler
//
// Compiler Build ID: CL-36424714
// Cuda compilation tools, release 13.0, V13.0.88
// Based on NVVM 20.0.0
//

.version 9.0
.target sm_100
.address_size 64

	// .globl	_Z9phase_oneILi8EEvPiiiii
// _ZZ9phase_oneILi8EEvPiiiiiE1s has been demoted
// _ZZ9phase_twoILi8EEvPiiiiiE3s_m has been demoted
// _ZZ9phase_twoILi8EEvPiiiiiE3s_c has been demoted
// _ZZ11phase_threeILi8EEvPiiiiiE3s_l has been demoted
// _ZZ11phase_threeILi8EEvPiiiiiE3s_r has been demoted
// _ZZ9phase_oneILi16EEvPiiiiiE1s has been demoted
// _ZZ9phase_twoILi16EEvPiiiiiE3s_m has been demoted
// _ZZ9phase_twoILi16EEvPiiiiiE3s_c has been demoted
// _ZZ11phase_threeILi16EEvPiiiiiE3s_l has been demoted
// _ZZ11phase_threeILi16EEvPiiiiiE3s_r has been demoted
// _ZZ9phase_oneILi24EEvPiiiiiE1s has been demoted
// _ZZ9phase_twoILi24EEvPiiiiiE3s_m has been demoted
// _ZZ9phase_twoILi24EEvPiiiiiE3s_c has been demoted
// _ZZ11phase_threeILi24EEvPiiiiiE3s_l has been demoted
// _ZZ11phase_threeILi24EEvPiiiiiE3s_r has been demoted
// _ZZ9phase_oneILi32EEvPiiiiiE1s has been demoted
// _ZZ9phase_twoILi32EEvPiiiiiE3s_m has been demoted
// _ZZ9phase_twoILi32EEvPiiiiiE3s_c has been demoted
// _ZZ11phase_threeILi32EEvPiiiiiE3s_l has been demoted
// _ZZ11phase_threeILi32EEvPiiiiiE3s_r has been demoted

.visible .entry _Z9phase_oneILi8EEvPiiiii(
	.param .u64 .ptr .align 1 _Z9phase_oneILi8EEvPiiiii_param_0,
	.param .u32 _Z9phase_oneILi8EEvPiiiii_param_1,
	.param .u32 _Z9phase_oneILi8EEvPiiiii_param_2,
	.param .u32 _Z9phase_oneILi8EEvPiiiii_param_3,
	.param .u32 _Z9phase_oneILi8EEvPiiiii_param_4
)
{
	.reg .pred 	%p<10>;
	.reg .b32 	%r<63>;
	.reg .b64 	%rd<5>;
	// demoted variable
	.shared .align 4 .b8 _ZZ9phase_oneILi8EEvPiiiiiE1s[256];
	ld.param.u64 	%rd2, [_Z9phase_oneILi8EEvPiiiii_param_0];
	ld.param.u32 	%r26, [_Z9phase_oneILi8EEvPiiiii_param_2];
	ld.param.u32 	%r27, [_Z9phase_oneILi8EEvPiiiii_param_3];
	ld.param.u32 	%r28, [_Z9phase_oneILi8EEvPiiiii_param_4];
	cvta.to.global.u64 	%rd3, %rd2;
	mov.u32 	%r1, %tid.y;
	add.s32 	%r29, %r28, %r1;
	mov.u32 	%r2, %tid.x;
	add.s32 	%r30, %r28, %r2;
	mad.lo.s32 	%r31, %r29, %r26, %r30;
	max.s32 	%r32, %r29, %r30;
	setp.ge.s32 	%p1, %r32, %r27;
	mul.wide.s32 	%rd4, %r31, 4;
	add.s64 	%rd1, %rd3, %rd4;
	mov.b32 	%r54, 1000000000;
	@%p1 bra 	$L__BB0_2;
	ld.global.u32 	%r54, [%rd1];
$L__BB0_2:
	shl.b32 	%r33, %r1, 5;
	mov.u32 	%r34, _ZZ9phase_oneILi8EEvPiiiiiE1s;
	add.s32 	%r5, %r34, %r33;
	shl.b32 	%r35, %r2, 2;
	add.s32 	%r6, %r5, %r35;
	st.shared.u32 	[%r6], %r54;
	@%p1 bra 	$L__BB0_20;
	bar.sync 	0;
	add.s32 	%r7, %r34, %r35;
	ld.shared.u32 	%r56, [%r6];
	ld.shared.u32 	%r38, [%r5];
	ld.shared.u32 	%r39, [%r7];
	add.s32 	%r9, %r39, %r38;
	setp.ge.s32 	%p2, %r9, %r56;
	@%p2 bra 	$L__BB0_5;
	st.shared.u32 	[%r6], %r9;
	mov.u32 	%r56, %r9;
$L__BB0_5:
	bar.sync 	0;
	ld.shared.u32 	%r40, [%r5+4];
	ld.shared.u32 	%r41, [%r7+32];
	add.s32 	%r11, %r41, %r40;
	setp.ge.s32 	%p3, %r11, %r56;
	@%p3 bra 	$L__BB0_7;
	st.shared.u32 	[%r6], %r11;
	mov.u32 	%r56, %r11;
$L__BB0_7:
	bar.sync 	0;
	ld.shared.u32 	%r42, [%r5+8];
	ld.shared.u32 	%r43, [%r7+64];
	add.s32 	%r13, %r43, %r42;
	setp.ge.s32 	%p4, %r13, %r56;
	@%p4 bra 	$L__BB0_9;
	st.shared.u32 	[%r6], %r13;
	mov.u32 	%r56, %r13;
$L__BB0_9:
	bar.sync 	0;
	ld.shared.u32 	%r44, [%r5+12];
	ld.shared.u32 	%r45, [%r7+96];
	add.s32 	%r15, %r45, %r44;
	setp.ge.s32 	%p5, %r15, %r56;
	@%p5 bra 	$L__BB0_11;
	st.shared.u32 	[%r6], %r15;
	mov.u32 	%r56, %r15;
$L__BB0_11:
	bar.sync 	0;
	ld.shared.u32 	%r46, [%r5+16];
	ld.shared.u32 	%r47, [%r7+128];
	add.s32 	%r17, %r47, %r46;
	setp.ge.s32 	%p6, %r17, %r56;
	@%p6 bra 	$L__BB0_13;
	st.shared.u32 	[%r6], %r17;
	mov.u32 	%r56, %r17;
$L__BB0_13:
	bar.sync 	0;
	ld.shared.u32 	%r48, [%r5+20];
	ld.shared.u32 	%r49, [%r7+160];
	add.s32 	%r19, %r49, %r48;
	setp.ge.s32 	%p7, %r19, %r56;
	@%p7 bra 	$L__BB0_15;
	st.shared.u32 	[%r6], %r19;
	mov.u32 	%r56, %r19;
$L__BB0_15:
	bar.sync 	0;
	ld.shared.u32 	%r50, [%r5+24];
	ld.shared.u32 	%r51, [%r7+192];
	add.s32 	%r21, %r51, %r50;
	setp.ge.s32 	%p8, %r21, %r56;
	@%p8 bra 	$L__BB0_17;
	st.shared.u32 	[%r6], %r21;
	mov.u32 	%r56, %r21;
$L__BB0_17:
	bar.sync 	0;
	ld.shared.u32 	%r52, [%r5+28];
	ld.shared.u32 	%r53, [%r7+224];
	add.s32 	%r23, %r53, %r52;
	setp.ge.s32 	%p9, %r23, %r56;
	@%p9 bra 	$L__BB0_19;
	st.shared.u32 	[%r6], %r23;
	mov.u32 	%r56, %r23;
$L__BB0_19:
	bar.sync 	0;
	st.global.u32 	[%rd1], %r56;
$L__BB0_20:
	ret;

}
	// .globl	_Z9phase_twoILi8EEvPiiiii
.visible .entry _Z9phase_twoILi8EEvPiiiii(
	.param .u64 .ptr .align 1 _Z9phase_twoILi8EEvPiiiii_param_0,
	.param .u32 _Z9phase_twoILi8EEvPiiiii_param_1,
	.param .u32 _Z9phase_twoILi8EEvPiiiii_param_2,
	.param .u32 _Z9phase_twoILi8EEvPiiiii_param_3,
	.param .u32 _Z9phase_twoILi8EEvPiiiii_param_4
)
{
	.reg .pred 	%p<23>;
	.reg .b32 	%r<140>;
	.reg .b64 	%rd<7>;
	// demoted variable
	.shared .align 4 .b8 _ZZ9phase_twoILi8EEvPiiiiiE3s_m[256];
	// demoted variable
	.shared .align 4 .b8 _ZZ9phase_twoILi8EEvPiiiiiE3s_c[256];
	ld.param.u64 	%rd3, [_Z9phase_twoILi8EEvPiiiii_param_0];
	ld.param.u32 	%r61, [_Z9phase_twoILi8EEvPiiiii_param_1];
	ld.param.u32 	%r58, [_Z9phase_twoILi8EEvPiiiii_param_2];
	ld.param.u32 	%r59, [_Z9phase_twoILi8EEvPiiiii_param_3];
	ld.param.u32 	%r60, [_Z9phase_twoILi8EEvPiiiii_param_4];
	cvta.to.global.u64 	%rd1, %rd3;
	mov.u32 	%r1, %ctaid.x;
	setp.eq.s32 	%p3, %r1, %r61;
	@%p3 bra 	$L__BB1_45;
	mov.u32 	%r2, %ctaid.y;
	setp.ne.s32 	%p4, %r2, 0;
	@%p4 bra 	$L__BB1_3;
	mov.u32 	%r65, %tid.y;
	add.s32 	%r117, %r60, %r65;
	shl.b32 	%r66, %r1, 3;
	mov.u32 	%r67, %tid.x;
	add.s32 	%r118, %r66, %r67;
	add.s32 	%r120, %r60, %r67;
	mov.u32 	%r119, %r117;
	bra.uni 	$L__BB1_4;
$L__BB1_3:
	shl.b32 	%r62, %r1, 3;
	mov.u32 	%r63, %tid.y;
	add.s32 	%r119, %r62, %r63;
	mov.u32 	%r64, %tid.x;
	add.s32 	%r118, %r60, %r64;
	add.s32 	%r117, %r60, %r63;
	mov.u32 	%r120, %r118;
$L__BB1_4:
	mad.lo.s32 	%r69, %r119, %r58, %r118;
	max.s32 	%r70, %r118, %r119;
	setp.ge.s32 	%p1, %r70, %r59;
	max.s32 	%r71, %r117, %r120;
	setp.lt.s32 	%p2, %r71, %r59;
	mul.wide.s32 	%rd4, %r69, 4;
	add.s64 	%rd2, %rd1, %rd4;
	mov.b32 	%r121, 1000000000;
	@%p1 bra 	$L__BB1_6;
	ld.global.u32 	%r121, [%rd2];
$L__BB1_6:
	mov.u32 	%r15, %tid.y;
	shl.b32 	%r73, %r15, 5;
	mov.u32 	%r74, _ZZ9phase_twoILi8EEvPiiiiiE3s_m;
	add.s32 	%r16, %r74, %r73;
	mov.u32 	%r17, %tid.x;
	shl.b32 	%r75, %r17, 2;
	add.s32 	%r18, %r16, %r75;
	st.shared.u32 	[%r18], %r121;
	mov.b32 	%r122, 1000000000;
	not.pred 	%p5, %p2;
	@%p5 bra 	$L__BB1_8;
	mad.lo.s32 	%r76, %r117, %r58, %r120;
	mul.wide.s32 	%rd5, %r76, 4;
	add.s64 	%rd6, %rd1, %rd5;
	ld.global.u32 	%r122, [%rd6];
$L__BB1_8:
	mov.u32 	%r78, _ZZ9phase_twoILi8EEvPiiiiiE3s_c;
	add.s32 	%r21, %r78, %r73;
	add.s32 	%r80, %r21, %r75;
	st.shared.u32 	[%r80], %r122;
	@%p1 bra 	$L__BB1_45;
	setp.eq.s32 	%p6, %r2, 0;
	bar.sync 	0;
	ld.shared.u32 	%r124, [%r18];
	@%p6 bra 	$L__BB1_27;
	add.s32 	%r23, %r78, %r75;
	ld.shared.u32 	%r83, [%r16];
	ld.shared.u32 	%r84, [%r23];
	add.s32 	%r24, %r84, %r83;
	setp.lt.s32 	%p7, %r24, %r124;
	@%p7 bra 	$L__BB1_11;
	bra.uni 	$L__BB1_12;
$L__BB1_11:
	st.shared.u32 	[%r18], %r24;
	mov.u32 	%r124, %r24;
$L__BB1_12:
	bar.sync 	0;
	ld.shared.u32 	%r85, [%r16+4];
	ld.shared.u32 	%r86, [%r23+32];
	add.s32 	%r43, %r86, %r85;
	setp.ge.s32 	%p8, %r43, %r124;
	@%p8 bra 	$L__BB1_14;
	st.shared.u32 	[%r18], %r43;
	mov.u32 	%r124, %r43;
$L__BB1_14:
	bar.sync 	0;
	ld.shared.u32 	%r87, [%r16+8];
	ld.shared.u32 	%r88, [%r23+64];
	add.s32 	%r45, %r88, %r87;
	setp.ge.s32 	%p9, %r45, %r124;
	@%p9 bra 	$L__BB1_16;
	st.shared.u32 	[%r18], %r45;
	mov.u32 	%r124, %r45;
$L__BB1_16:
	bar.sync 	0;
	ld.shared.u32 	%r89, [%r16+12];
	ld.shared.u32 	%r90, [%r23+96];
	add.s32 	%r47, %r90, %r89;
	setp.ge.s32 	%p10, %r47, %r124;
	@%p10 bra 	$L__BB1_18;
	st.shared.u32 	[%r18], %r47;
	mov.u32 	%r124, %r47;
$L__BB1_18:
	bar.sync 	0;
	ld.shared.u32 	%r91, [%r16+16];
	ld.shared.u32 	%r92, [%r23+128];
	add.s32 	%r49, %r92, %r91;
	setp.ge.s32 	%p11, %r49, %r124;
	@%p11 bra 	$L__BB1_20;
	st.shared.u32 	[%r18], %r49;
	mov.u32 	%r124, %r49;
$L__BB1_20:
	bar.sync 	0;
	ld.shared.u32 	%r93, [%r16+20];
	ld.shared.u32 	%r94, [%r23+160];
	add.s32 	%r51, %r94, %r93;
	setp.ge.s32 	%p12, %r51, %r124;
	@%p12 bra 	$L__BB1_22;
	st.shared.u32 	[%r18], %r51;
	mov.u32 	%r124, %r51;
$L__BB1_22:
	bar.sync 	0;
	ld.shared.u32 	%r95, [%r16+24];
	ld.shared.u32 	%r96, [%r23+192];
	add.s32 	%r53, %r96, %r95;
	setp.ge.s32 	%p13, %r53, %r124;
	@%p13 bra 	$L__BB1_24;
	st.shared.u32 	[%r18], %r53;
	mov.u32 	%r124, %r53;
$L__BB1_24:
	bar.sync 	0;
	ld.shared.u32 	%r97, [%r16+28];
	ld.shared.u32 	%r98, [%r23+224];
	add.s32 	%r55, %r98, %r97;
	setp.ge.s32 	%p14, %r55, %r124;
	@%p14 bra 	$L__BB1_26;
	st.shared.u32 	[%r18], %r55;
	mov.u32 	%r124, %r55;
$L__BB1_26:
	bar.sync 	0;
	bra.uni 	$L__BB1_44;
$L__BB1_27:
	add.s32 	%r25, %r74, %r75;
	ld.shared.u32 	%r101, [%r21];
	ld.shared.u32 	%r102, [%r25];
	add.s32 	%r26, %r102, %r101;
	setp.ge.s32 	%p15, %r26, %r124;
	@%p15 bra 	$L__BB1_29;
	st.shared.u32 	[%r18], %r26;
	mov.u32 	%r124, %r26;
$L__BB1_29:
	bar.sync 	0;
	ld.shared.u32 	%r103, [%r21+4];
	ld.shared.u32 	%r104, [%r25+32];
	add.s32 	%r28, %r104, %r103;
	setp.ge.s32 	%p16, %r28, %r124;
	@%p16 bra 	$L__BB1_31;
	st.shared.u32 	[%r18], %r28;
	mov.u32 	%r124, %r28;
$L__BB1_31:
	bar.sync 	0;
	ld.shared.u32 	%r105, [%r21+8];
	ld.shared.u32 	%r106, [%r25+64];
	add.s32 	%r30, %r106, %r105;
	setp.ge.s32 	%p17, %r30, %r124;
	@%p17 bra 	$L__BB1_33;
	st.shared.u32 	[%r18], %r30;
	mov.u32 	%r124, %r30;
$L__BB1_33:
	bar.sync 	0;
	ld.shared.u32 	%r107, [%r21+12];
	ld.shared.u32 	%r108, [%r25+96];
	add.s32 	%r32, %r108, %r107;
	setp.ge.s32 	%p18, %r32, %r124;
	@%p18 bra 	$L__BB1_35;
	st.shared.u32 	[%r18], %r32;
	mov.u32 	%r124, %r32;
$L__BB1_35:
	bar.sync 	0;
	ld.shared.u32 	%r109, [%r21+16];
	ld.shared.u32 	%r110, [%r25+128];
	add.s32 	%r34, %r110, %r109;
	setp.ge.s32 	%p19, %r34, %r124;
	@%p19 bra 	$L__BB1_37;
	st.shared.u32 	[%r18], %r34;
	mov.u32 	%r124, %r34;
$L__BB1_37:
	bar.sync 	0;
	ld.shared.u32 	%r111, [%r21+20];
	ld.shared.u32 	%r112, [%r25+160];
	add.s32 	%r36, %r112, %r111;
	setp.ge.s32 	%p20, %r36, %r124;
	@%p20 bra 	$L__BB1_39;
	st.shared.u32 	[%r18], %r36;
	mov.u32 	%r124, %r36;
$L__BB1_39:
	bar.sync 	0;
	ld.shared.u32 	%r113, [%r21+24];
	ld.shared.u32 	%r114, [%r25+192];
	add.s32 	%r38, %r114, %r113;
	setp.ge.s32 	%p21, %r38, %r124;
	@%p21 bra 	$L__BB1_41;
	st.shared.u32 	[%r18], %r38;
	mov.u32 	%r124, %r38;
$L__BB1_41:
	bar.sync 	0;
	ld.shared.u32 	%r115, [%r21+28];
	ld.shared.u32 	%r116, [%r25+224];
	add.s32 	%r40, %r116, %r115;
	setp.ge.s32 	%p22, %r40, %r124;
	@%p22 bra 	$L__BB1_43;
	st.shared.u32 	[%r18], %r40;
	mov.u32 	%r124, %r40;
$L__BB1_43:
	bar.sync 	0;
$L__BB1_44:
	st.global.u32 	[%rd2], %r124;
$L__BB1_45:
	ret;

}
	// .globl	_Z11phase_threeILi8EEvPiiiii
.visible .entry _Z11phase_threeILi8EEvPiiiii(
	.param .u64 .ptr .align 1 _Z11phase_threeILi8EEvPiiiii_param_0,
	.param .u32 _Z11phase_threeILi8EEvPiiiii_param_1,
	.param .u32 _Z11phase_threeILi8EEvPiiiii_param_2,
	.param .u32 _Z11phase_threeILi8EEvPiiiii_param_3,
	.param .u32 _Z11phase_threeILi8EEvPiiiii_param_4
)
{
	.reg .pred 	%p<7>;
	.reg .b32 	%r<75>;
	.reg .b64 	%rd<9>;
	// demoted variable
	.shared .align 4 .b8 _ZZ11phase_threeILi8EEvPiiiiiE3s_l[256];
	// demoted variable
	.shared .align 4 .b8 _ZZ11phase_threeILi8EEvPiiiiiE3s_r[256];
	ld.param.u64 	%rd2, [_Z11phase_threeILi8EEvPiiiii_param_0];
	ld.param.u32 	%r17, [_Z11phase_threeILi8EEvPiiiii_param_1];
	ld.param.u32 	%r14, [_Z11phase_threeILi8EEvPiiiii_param_2];
	ld.param.u32 	%r15, [_Z11phase_threeILi8EEvPiiiii_param_3];
	ld.param.u32 	%r16, [_Z11phase_threeILi8EEvPiiiii_param_4];
	cvta.to.global.u64 	%rd1, %rd2;
	mov.u32 	%r1, %ctaid.x;
	setp.eq.s32 	%p1, %r1, %r17;
	mov.u32 	%r2, %ctaid.y;
	setp.eq.s32 	%p2, %r2, %r17;
	or.pred  	%p3, %p1, %p2;
	@%p3 bra 	$L__BB2_7;
	shl.b32 	%r19, %r2, 3;
	mov.u32 	%r3, %tid.y;
	add.s32 	%r4, %r19, %r3;
	shl.b32 	%r20, %r1, 3;
	mov.u32 	%r5, %tid.x;
	add.s32 	%r6, %r20, %r5;
	add.s32 	%r7, %r16, %r5;
	add.s32 	%r8, %r16, %r3;
	mov.b32 	%r73, 1000000000;
	max.s32 	%r21, %r4, %r7;
	setp.ge.s32 	%p4, %r21, %r15;
	@%p4 bra 	$L__BB2_3;
	mad.lo.s32 	%r22, %r14, %r4, %r7;
	mul.wide.s32 	%rd3, %r22, 4;
	add.s64 	%rd4, %rd1, %rd3;
	ld.global.u32 	%r73, [%rd4];
$L__BB2_3:
	shl.b32 	%r24, %r3, 5;
	mov.u32 	%r25, _ZZ11phase_threeILi8EEvPiiiiiE3s_l;
	add.s32 	%r11, %r25, %r24;
	shl.b32 	%r26, %r5, 2;
	add.s32 	%r27, %r11, %r26;
	st.shared.u32 	[%r27], %r73;
	mov.b32 	%r74, 1000000000;
	max.s32 	%r28, %r6, %r8;
	setp.ge.s32 	%p5, %r28, %r15;
	@%p5 bra 	$L__BB2_5;
	mad.lo.s32 	%r29, %r8, %r14, %r6;
	mul.wide.s32 	%rd5, %r29, 4;
	add.s64 	%rd6, %rd1, %rd5;
	ld.global.u32 	%r74, [%rd6];
$L__BB2_5:
	mov.u32 	%r31, _ZZ11phase_threeILi8EEvPiiiiiE3s_r;
	add.s32 	%r32, %r31, %r24;
	add.s32 	%r34, %r32, %r26;
	st.shared.u32 	[%r34], %r74;
	max.s32 	%r35, %r4, %r6;
	setp.ge.s32 	%p6, %r35, %r15;
	@%p6 bra 	$L__BB2_7;
	mad.lo.s32 	%r36, %r14, %r4, %r6;
	mul.wide.s32 	%rd7, %r36, 4;
	add.s64 	%rd8, %rd1, %rd7;
	ld.global.u32 	%r37, [%rd8];
	bar.sync 	0;
	add.s32 	%r40, %r31, %r26;
	ld.shared.u32 	%r41, [%r11];
	ld.shared.u32 	%r42, [%r40];
	add.s32 	%r43, %r42, %r41;
	min.s32 	%r44, %r43, %r37;
	ld.shared.u32 	%r45, [%r11+4];
	ld.shared.u32 	%r46, [%r40+32];
	add.s32 	%r47, %r46, %r45;
	min.s32 	%r48, %r47, %r44;
	ld.shared.u32 	%r49, [%r11+8];
	ld.shared.u32 	%r50, [%r40+64];
	add.s32 	%r51, %r50, %r49;
	min.s32 	%r52, %r51, %r48;
	ld.shared.u32 	%r53, [%r11+12];
	ld.shared.u32 	%r54, [%r40+96];
	add.s32 	%r55, %r54, %r53;
	min.s32 	%r56, %r55, %r52;
	ld.shared.u32 	%r57, [%r11+16];
	ld.shared.u32 	%r58, [%r40+128];
	add.s32 	%r59, %r58, %r57;
	min.s32 	%r60, %r59, %r56;
	ld.shared.u32 	%r61, [%r11+20];
	ld.shared.u32 	%r62, [%r40+160];
	add.s32 	%r63, %r62, %r61;
	min.s32 	%r64, %r63, %r60;
	ld.shared.u32 	%r65, [%r11+24];
	ld.shared.u32 	%r66, [%r40+192];
	add.s32 	%r67, %r66, %r65;
	min.s32 	%r68, %r67, %r64;
	ld.shared.u32 	%r69, [%r11+28];
	ld.shared.u32 	%r70, [%r40+224];
	add.s32 	%r71, %r70, %r69;
	min.s32 	%r72, %r71, %r68;
	st.global.u32 	[%rd8], %r72;
$L__BB2_7:
	ret;

}
	// .globl	_Z9phase_oneILi16EEvPiiiii
.visible .entry _Z9phase_oneILi16EEvPiiiii(
	.param .u64 .ptr .align 1 _Z9phase_oneILi16EEvPiiiii_param_0,
	.param .u32 _Z9phase_oneILi16EEvPiiiii_param_1,
	.param .u32 _Z9phase_oneILi16EEvPiiiii_param_2,
	.param .u32 _Z9phase_oneILi16EEvPiiiii_param_3,
	.param .u32 _Z9phase_oneILi16EEvPiiiii_param_4
)
{
	.reg .pred 	%p<18>;
	.reg .b32 	%r<103>;
	.reg .b64 	%rd<5>;
	// demoted variable
	.shared .align 4 .b8 _ZZ9phase_oneILi16EEvPiiiiiE1s[1024];
	ld.param.u64 	%rd2, [_Z9phase_oneILi16EEvPiiiii_param_0];
	ld.param.u32 	%r42, [_Z9phase_oneILi16EEvPiiiii_param_2];
	ld.param.u32 	%r43, [_Z9phase_oneILi16EEvPiiiii_param_3];
	ld.param.u32 	%r44, [_Z9phase_oneILi16EEvPiiiii_param_4];
	cvta.to.global.u64 	%rd3, %rd2;
	mov.u32 	%r1, %tid.y;
	add.s32 	%r45, %r44, %r1;
	mov.u32 	%r2, %tid.x;
	add.s32 	%r46, %r44, %r2;
	mad.lo.s32 	%r47, %r45, %r42, %r46;
	max.s32 	%r48, %r45, %r46;
	setp.ge.s32 	%p1, %r48, %r43;
	mul.wide.s32 	%rd4, %r47, 4;
	add.s64 	%rd1, %rd3, %rd4;
	mov.b32 	%r86, 1000000000;
	@%p1 bra 	$L__BB3_2;
	ld.global.u32 	%r86, [%rd1];
$L__BB3_2:
	shl.b32 	%r49, %r1, 6;
	mov.u32 	%r50, _ZZ9phase_oneILi16EEvPiiiiiE1s;
	add.s32 	%r5, %r50, %r49;
	shl.b32 	%r51, %r2, 2;
	add.s32 	%r6, %r5, %r51;
	st.shared.u32 	[%r6], %r86;
	@%p1 bra 	$L__BB3_36;
	bar.sync 	0;
	add.s32 	%r7, %r50, %r51;
	ld.shared.u32 	%r88, [%r6];
	ld.shared.u32 	%r54, [%r5];
	ld.shared.u32 	%r55, [%r7];
	add.s32 	%r9, %r55, %r54;
	setp.ge.s32 	%p2, %r9, %r88;
	@%p2 bra 	$L__BB3_5;
	st.shared.u32 	[%r6], %r9;
	mov.u32 	%r88, %r9;
$L__BB3_5:
	bar.sync 	0;
	ld.shared.u32 	%r56, [%r5+4];
	ld.shared.u32 	%r57, [%r7+64];
	add.s32 	%r11, %r57, %r56;
	setp.ge.s32 	%p3, %r11, %r88;
	@%p3 bra 	$L__BB3_7;
	st.shared.u32 	[%r6], %r11;
	mov.u32 	%r88, %r11;
$L__BB3_7:
	bar.sync 	0;
	ld.shared.u32 	%r58, [%r5+8];
	ld.shared.u32 	%r59, [%r7+128];
	add.s32 	%r13, %r59, %r58;
	setp.ge.s32 	%p4, %r13, %r88;
	@%p4 bra 	$L__BB3_9;
	st.shared.u32 	[%r6], %r13;
	mov.u32 	%r88, %r13;
$L__BB3_9:
	bar.sync 	0;
	ld.shared.u32 	%r60, [%r5+12];
	ld.shared.u32 	%r61, [%r7+192];
	add.s32 	%r15, %r61, %r60;
	setp.ge.s32 	%p5, %r15, %r88;
	@%p5 bra 	$L__BB3_11;
	st.shared.u32 	[%r6], %r15;
	mov.u32 	%r88, %r15;
$L__BB3_11:
	bar.sync 	0;
	ld.shared.u32 	%r62, [%r5+16];
	ld.shared.u32 	%r63, [%r7+256];
	add.s32 	%r17, %r63, %r62;
	setp.ge.s32 	%p6, %r17, %r88;
	@%p6 bra 	$L__BB3_13;
	st.shared.u32 	[%r6], %r17;
	mov.u32 	%r88, %r17;
$L__BB3_13:
	bar.sync 	0;
	ld.shared.u32 	%r64, [%r5+20];
	ld.shared.u32 	%r65, [%r7+320];
	add.s32 	%r19, %r65, %r64;
	setp.ge.s32 	%p7, %r19, %r88;
	@%p7 bra 	$L__BB3_15;
	st.shared.u32 	[%r6], %r19;
	mov.u32 	%r88, %r19;
$L__BB3_15:
	bar.sync 	0;
	ld.shared.u32 	%r66, [%r5+24];
	ld.shared.u32 	%r67, [%r7+384];
	add.s32 	%r21, %r67, %r66;
	setp.ge.s32 	%p8, %r21, %r88;
	@%p8 bra 	$L__BB3_17;
	st.shared.u32 	[%r6], %r21;
	mov.u32 	%r88, %r21;
$L__BB3_17:
	bar.sync 	0;
	ld.shared.u32 	%r68, [%r5+28];
	ld.shared.u32 	%r69, [%r7+448];
	add.s32 	%r23, %r69, %r68;
	setp.ge.s32 	%p9, %r23, %r88;
	@%p9 bra 	$L__BB3_19;
	st.shared.u32 	[%r6], %r23;
	mov.u32 	%r88, %r23;
$L__BB3_19:
	bar.sync 	0;
	ld.shared.u32 	%r70, [%r5+32];
	ld.shared.u32 	%r71, [%r7+512];
	add.s32 	%r25, %r71, %r70;
	setp.ge.s32 	%p10, %r25, %r88;
	@%p10 bra 	$L__BB3_21;
	st.shared.u32 	[%r6], %r25;
	mov.u32 	%r88, %r25;
$L__BB3_21:
	bar.sync 	0;
	ld.shared.u32 	%r72, [%r5+36];
	ld.shared.u32 	%r73, [%r7+576];
	add.s32 	%r27, %r73, %r72;
	setp.ge.s32 	%p11, %r27, %r88;
	@%p11 bra 	$L__BB3_23;
	st.shared.u32 	[%r6], %r27;
	mov.u32 	%r88, %r27;
$L__BB3_23:
	bar.sync 	0;
	ld.shared.u32 	%r74, [%r5+40];
	ld.shared.u32 	%r75, [%r7+640];
	add.s32 	%r29, %r75, %r74;
	setp.ge.s32 	%p12, %r29, %r88;
	@%p12 bra 	$L__BB3_25;
	st.shared.u32 	[%r6], %r29;
	mov.u32 	%r88, %r29;
$L__BB3_25:
	bar.sync 	0;
	ld.shared.u32 	%r76, [%r5+44];
	ld.shared.u32 	%r77, [%r7+704];
	add.s32 	%r31, %r77, %r76;
	setp.ge.s32 	%p13, %r31, %r88;
	@%p13 bra 	$L__BB3_27;
	st.shared.u32 	[%r6], %r31;
	mov.u32 	%r88, %r31;
$L__BB3_27:
	bar.sync 	0;
	ld.shared.u32 	%r78, [%r5+48];
	ld.shared.u32 	%r79, [%r7+768];
	add.s32 	%r33, %r79, %r78;
	setp.ge.s32 	%p14, %r33, %r88;
	@%p14 bra 	$L__BB3_29;
	st.shared.u32 	[%r6], %r33;
	mov.u32 	%r88, %r33;
$L__BB3_29:
	bar.sync 	0;
	ld.shared.u32 	%r80, [%r5+52];
	ld.shared.u32 	%r81, [%r7+832];
	add.s32 	%r35, %r81, %r80;
	setp.ge.s32 	%p15, %r35, %r88;
	@%p15 bra 	$L__BB3_31;
	st.shared.u32 	[%r6], %r35;
	mov.u32 	%r88, %r35;
$L__BB3_31:
	bar.sync 	0;
	ld.shared.u32 	%r82, [%r5+56];
	ld.shared.u32 	%r83, [%r7+896];
	add.s32 	%r37, %r83, %r82;
	setp.ge.s32 	%p16, %r37, %r88;
	@%p16 bra 	$L__BB3_33;
	st.shared.u32 	[%r6], %r37;
	mov.u32 	%r88, %r37;
$L__BB3_33:
	bar.sync 	0;
	ld.shared.u32 	%r84, [%r5+60];
	ld.shared.u32 	%r85, [%r7+960];
	add.s32 	%r39, %r85, %r84;
	setp.ge.s32 	%p17, %r39, %r88;
	@%p17 bra 	$L__BB3_35;
	st.shared.u32 	[%r6], %r39;
	mov.u32 	%r88, %r39;
$L__BB3_35:
	bar.sync 	0;
	st.global.u32 	[%rd1], %r88;
$L__BB3_36:
	ret;

}
	// .globl	_Z9phase_twoILi16EEvPiiiii
.visible .entry _Z9phase_twoILi16EEvPiiiii(
	.param .u64 .ptr .align 1 _Z9phase_twoILi16EEvPiiiii_param_0,
	.param .u32 _Z9phase_twoILi16EEvPiiiii_param_1,
	.param .u32 _Z9phase_twoILi16EEvPiiiii_param_2,
	.param .u32 _Z9phase_twoILi16EEvPiiiii_param_3,
	.param .u32 _Z9phase_twoILi16EEvPiiiii_param_4
)
{
	.reg .pred 	%p<39>;
	.reg .b32 	%r<220>;
	.reg .b64 	%rd<7>;
	// demoted variable
	.shared .align 4 .b8 _ZZ9phase_twoILi16EEvPiiiiiE3s_m[1024];
	// demoted variable
	.shared .align 4 .b8 _ZZ9phase_twoILi16EEvPiiiiiE3s_c[1024];
	ld.param.u64 	%rd3, [_Z9phase_twoILi16EEvPiiiii_param_0];
	ld.param.u32 	%r93, [_Z9phase_twoILi16EEvPiiiii_param_1];
	ld.param.u32 	%r90, [_Z9phase_twoILi16EEvPiiiii_param_2];
	ld.param.u32 	%r91, [_Z9phase_twoILi16EEvPiiiii_param_3];
	ld.param.u32 	%r92, [_Z9phase_twoILi16EEvPiiiii_param_4];
	cvta.to.global.u64 	%rd1, %rd3;
	mov.u32 	%r1, %ctaid.x;
	setp.eq.s32 	%p3, %r1, %r93;
	@%p3 bra 	$L__BB4_77;
	mov.u32 	%r2, %ctaid.y;
	setp.ne.s32 	%p4, %r2, 0;
	@%p4 bra 	$L__BB4_3;
	mov.u32 	%r97, %tid.y;
	add.s32 	%r181, %r92, %r97;
	shl.b32 	%r98, %r1, 4;
	mov.u32 	%r99, %tid.x;
	add.s32 	%r182, %r98, %r99;
	add.s32 	%r184, %r92, %r99;
	mov.u32 	%r183, %r181;
	bra.uni 	$L__BB4_4;
$L__BB4_3:
	shl.b32 	%r94, %r1, 4;
	mov.u32 	%r95, %tid.y;
	add.s32 	%r183, %r94, %r95;
	mov.u32 	%r96, %tid.x;
	add.s32 	%r182, %r92, %r96;
	add.s32 	%r181, %r92, %r95;
	mov.u32 	%r184, %r182;
$L__BB4_4:
	mad.lo.s32 	%r101, %r183, %r90, %r182;
	max.s32 	%r102, %r182, %r183;
	setp.ge.s32 	%p1, %r102, %r91;
	max.s32 	%r103, %r181, %r184;
	setp.lt.s32 	%p2, %r103, %r91;
	mul.wide.s32 	%rd4, %r101, 4;
	add.s64 	%rd2, %rd1, %rd4;
	mov.b32 	%r185, 1000000000;
	@%p1 bra 	$L__BB4_6;
	ld.global.u32 	%r185, [%rd2];
$L__BB4_6:
	mov.u32 	%r15, %tid.y;
	shl.b32 	%r105, %r15, 6;
	mov.u32 	%r106, _ZZ9phase_twoILi16EEvPiiiiiE3s_m;
	add.s32 	%r16, %r106, %r105;
	mov.u32 	%r17, %tid.x;
	shl.b32 	%r107, %r17, 2;
	add.s32 	%r18, %r16, %r107;
	st.shared.u32 	[%r18], %r185;
	mov.b32 	%r186, 1000000000;
	not.pred 	%p5, %p2;
	@%p5 bra 	$L__BB4_8;
	mad.lo.s32 	%r108, %r181, %r90, %r184;
	mul.wide.s32 	%rd5, %r108, 4;
	add.s64 	%rd6, %rd1, %rd5;
	ld.global.u32 	%r186, [%rd6];
$L__BB4_8:
	mov.u32 	%r110, _ZZ9phase_twoILi16EEvPiiiiiE3s_c;
	add.s32 	%r21, %r110, %r105;
	add.s32 	%r112, %r21, %r107;
	st.shared.u32 	[%r112], %r186;
	@%p1 bra 	$L__BB4_77;
	setp.eq.s32 	%p6, %r2, 0;
	bar.sync 	0;
	ld.shared.u32 	%r188, [%r18];
	@%p6 bra 	$L__BB4_43;
	add.s32 	%r23, %r110, %r107;
	ld.shared.u32 	%r115, [%r16];
	ld.shared.u32 	%r116, [%r23];
	add.s32 	%r24, %r116, %r115;
	setp.lt.s32 	%p7, %r24, %r188;
	@%p7 bra 	$L__BB4_11;
	bra.uni 	$L__BB4_12;
$L__BB4_11:
	st.shared.u32 	[%r18], %r24;
	mov.u32 	%r188, %r24;
$L__BB4_12:
	bar.sync 	0;
	ld.shared.u32 	%r117, [%r16+4];
	ld.shared.u32 	%r118, [%r23+64];
	add.s32 	%r59, %r118, %r117;
	setp.ge.s32 	%p8, %r59, %r188;
	@%p8 bra 	$L__BB4_14;
	st.shared.u32 	[%r18], %r59;
	mov.u32 	%r188, %r59;
$L__BB4_14:
	bar.sync 	0;
	ld.shared.u32 	%r119, [%r16+8];
	ld.shared.u32 	%r120, [%r23+128];
	add.s32 	%r61, %r120, %r119;
	setp.ge.s32 	%p9, %r61, %r188;
	@%p9 bra 	$L__BB4_16;
	st.shared.u32 	[%r18], %r61;
	mov.u32 	%r188, %r61;
$L__BB4_16:
	bar.sync 	0;
	ld.shared.u32 	%r121, [%r16+12];
	ld.shared.u32 	%r122, [%r23+192];
	add.s32 	%r63, %r122, %r121;
	setp.ge.s32 	%p10, %r63, %r188;
	@%p10 bra 	$L__BB4_18;
	st.shared.u32 	[%r18], %r63;
	mov.u32 	%r188, %r63;
$L__BB4_18:
	bar.sync 	0;
	ld.shared.u32 	%r123, [%r16+16];
	ld.shared.u32 	%r124, [%r23+256];
	add.s32 	%r65, %r124, %r123;
	setp.ge.s32 	%p11, %r65, %r188;
	@%p11 bra 	$L__BB4_20;
	st.shared.u32 	[%r18], %r65;
	mov.u32 	%r188, %r65;
$L__BB4_20:
	bar.sync 	0;
	ld.shared.u32 	%r125, [%r16+20];
	ld.shared.u32 	%r126, [%r23+320];
	add.s32 	%r67, %r126, %r125;
	setp.ge.s32 	%p12, %r67, %r188;
	@%p12 bra 	$L__BB4_22;
	st.shared.u32 	[%r18], %r67;
	mov.u32 	%r188, %r67;
$L__BB4_22:
	bar.sync 	0;
	ld.shared.u32 	%r127, [%r16+24];
	ld.shared.u32 	%r128, [%r23+384];
	add.s32 	%r69, %r128, %r127;
	setp.ge.s32 	%p13, %r69, %r188;
	@%p13 bra 	$L__BB4_24;
	st.shared.u32 	[%r18], %r69;
	mov.u32 	%r188, %r69;
$L__BB4_24:
	bar.sync 	0;
	ld.shared.u32 	%r129, [%r16+28];
	ld.shared.u32 	%r130, [%r23+448];
	add.s32 	%r71, %r130, %r129;
	setp.ge.s32 	%p14, %r71, %r188;
	@%p14 bra 	$L__BB4_26;
	st.shared.u32 	[%r18], %r71;
	mov.u32 	%r188, %r71;
$L__BB4_26:
	bar.sync 	0;
	ld.shared.u32 	%r131, [%r16+32];
	ld.shared.u32 	%r132, [%r23+512];
	add.s32 	%r73, %r132, %r131;
	setp.ge.s32 	%p15, %r73, %r188;
	@%p15 bra 	$L__BB4_28;
	st.shared.u32 	[%r18], %r73;
	mov.u32 	%r188, %r73;
$L__BB4_28:
	bar.sync 	0;
	ld.shared.u32 	%r133, [%r16+36];
	ld.shared.u32 	%r134, [%r23+576];
	add.s32 	%r75, %r134, %r133;
	setp.ge.s32 	%p16, %r75, %r188;
	@%p16 bra 	$L__BB4_30;
	st.shared.u32 	[%r18], %r75;
	mov.u32 	%r188, %r75;
$L__BB4_30:
	bar.sync 	0;
	ld.shared.u32 	%r135, [%r16+40];
	ld.shared.u32 	%r136, [%r23+640];
	add.s32 	%r77, %r136, %r135;
	setp.ge.s32 	%p17, %r77, %r188;
	@%p17 bra 	$L__BB4_32;
	st.shared.u32 	[%r18], %r77;
	mov.u32 	%r188, %r77;
$L__BB4_32:
	bar.sync 	0;
	ld.shared.u32 	%r137, [%r16+44];
	ld.shared.u32 	%r138, [%r23+704];
	add.s32 	%r79, %r138, %r137;
	setp.ge.s32 	%p18, %r79, %r188;
	@%p18 bra 	$L__BB4_34;
	st.shared.u32 	[%r18], %r79;
	mov.u32 	%r188, %r79;
$L__BB4_34:
	bar.sync 	0;
	ld.shared.u32 	%r139, [%r16+48];
	ld.shared.u32 	%r140, [%r23+768];
	add.s32 	%r81, %r140, %r139;
	setp.ge.s32 	%p19, %r81, %r188;
	@%p19 bra 	$L__BB4_36;
	st.shared.u32 	[%r18], %r81;
	mov.u32 	%r188, %r81;
$L__BB4_36:
	bar.sync 	0;
	ld.shared.u32 	%r141, [%r16+52];
	ld.shared.u32 	%r142, [%r23+832];
	add.s32 	%r83, %r142, %r141;
	setp.ge.s32 	%p20, %r83, %r188;
	@%p20 bra 	$L__BB4_38;
	st.shared.u32 	[%r18], %r83;
	mov.u32 	%r188, %r83;
$L__BB4_38:
	bar.sync 	0;
	ld.shared.u32 	%r143, [%r16+56];
	ld.shared.u32 	%r144, [%r23+896];
	add.s32 	%r85, %r144, %r143;
	setp.ge.s32 	%p21, %r85, %r188;
	@%p21 bra 	$L__BB4_40;
	st.shared.u32 	[%r18], %r85;
	mov.u32 	%r188, %r85;
$L__BB4_40:
	bar.sync 	0;
	ld.shared.u32 	%r145, [%r16+60];
	ld.shared.u32 	%r146, [%r23+960];
	add.s32 	%r87, %r146, %r145;
	setp.ge.s32 	%p22, %r87, %r188;
	@%p22 bra 	$L__BB4_42;
	st.shared.u32 	[%r18], %r87;
	mov.u32 	%r188, %r87;
$L__BB4_42:
	bar.sync 	0;
	bra.uni 	$L__BB4_76;
$L__BB4_43:
	add.s32 	%r25, %r106, %r107;
	ld.shared.u32 	%r149, [%r21];
	ld.shared.u32 	%r150, [%r25];
	add.s32 	%r26, %r150, %r149;
	setp.ge.s32 	%p23, %r26, %r188;
	@%p23 bra 	$L__BB4_45;
	st.shared.u32 	[%r18], %r26;
	mov.u32 	%r188, %r26;
$L__BB4_45:
	bar.sync 	0;
	ld.shared.u32 	%r151, [%r21+4];
	ld.shared.u32 	%r152, [%r25+64];
	add.s32 	%r28, %r152, %r151;
	setp.ge.s32 	%p24, %r28, %r188;
	@%p24 bra 	$L__BB4_47;
	st.shared.u32 	[%r18], %r28;
	mov.u32 	%r188, %r28;
$L__BB4_47:
	bar.sync 	0;
	ld.shared.u32 	%r153, [%r21+8];
	ld.shared.u32 	%r154, [%r25+128];
	add.s32 	%r30, %r154, %r153;
	setp.ge.s32 	%p25, %r30, %r188;
	@%p25 bra 	$L__BB4_49;
	st.shared.u32 	[%r18], %r30;
	mov.u32 	%r188, %r30;
$L__BB4_49:
	bar.sync 	0;
	ld.shared.u32 	%r155, [%r21+12];
	ld.shared.u32 	%r156, [%r25+192];
	add.s32 	%r32, %r156, %r155;
	setp.ge.s32 	%p26, %r32, %r188;
	@%p26 bra 	$L__BB4_51;
	st.shared.u32 	[%r18], %r32;
	mov.u32 	%r188, %r32;
$L__BB4_51:
	bar.sync 	0;
	ld.shared.u32 	%r157, [%r21+16];
	ld.shared.u32 	%r158, [%r25+256];
	add.s32 	%r34, %r158, %r157;
	setp.ge.s32 	%p27, %r34, %r188;
	@%p27 bra 	$L__BB4_53;
	st.shared.u32 	[%r18], %r34;
	mov.u32 	%r188, %r34;
$L__BB4_53:
	bar.sync 	0;
	ld.shared.u32 	%r159, [%r21+20];
	ld.shared.u32 	%r160, [%r25+320];
	add.s32 	%r36, %r160, %r159;
	setp.ge.s32 	%p28, %r36, %r188;
	@%p28 bra 	$L__BB4_55;
	st.shared.u32 	[%r18], %r36;
	mov.u32 	%r188, %r36;
$L__BB4_55:
	bar.sync 	0;
	ld.shared.u32 	%r161, [%r21+24];
	ld.shared.u32 	%r162, [%r25+384];
	add.s32 	%r38, %r162, %r161;
	setp.ge.s32 	%p29, %r38, %r188;
	@%p29 bra 	$L__BB4_57;
	st.shared.u32 	[%r18], %r38;
	mov.u32 	%r188, %r38;
$L__BB4_57:
	bar.sync 	0;
	ld.shared.u32 	%r163, [%r21+28];
	ld.shared.u32 	%r164, [%r25+448];
	add.s32 	%r40, %r164, %r163;
	setp.ge.s32 	%p30, %r40, %r188;
	@%p30 bra 	$L__BB4_59;
	st.shared.u32 	[%r18], %r40;
	mov.u32 	%r188, %r40;
$L__BB4_59:
	bar.sync 	0;
	ld.shared.u32 	%r165, [%r21+32];
	ld.shared.u32 	%r166, [%r25+512];
	add.s32 	%r42, %r166, %r165;
	setp.ge.s32 	%p31, %r42, %r188;
	@%p31 bra 	$L__BB4_61;
	st.shared.u32 	[%r18], %r42;
	mov.u32 	%r188, %r42;
$L__BB4_61:
	bar.sync 	0;
	ld.shared.u32 	%r167, [%r21+36];
	ld.shared.u32 	%r168, [%r25+576];
	add.s32 	%r44, %r168, %r167;
	setp.ge.s32 	%p32, %r44, %r188;
	@%p32 bra 	$L__BB4_63;
	st.shared.u32 	[%r18], %r44;
	mov.u32 	%r188, %r44;
$L__BB4_63:
	bar.sync 	0;
	ld.shared.u32 	%r169, [%r21+40];
	ld.shared.u32 	%r170, [%r25+640];
	add.s32 	%r46, %r170, %r169;
	setp.ge.s32 	%p33, %r46, %r188;
	@%p33 bra 	$L__BB4_65;
	st.shared.u32 	[%r18], %r46;
	mov.u32 	%r188, %r46;
$L__BB4_65:
	bar.sync 	0;
	ld.shared.u32 	%r171, [%r21+44];
	ld.shared.u32 	%r172, [%r25+704];
	add.s32 	%r48, %r172, %r171;
	setp.ge.s32 	%p34, %r48, %r188;
	@%p34 bra 	$L__BB4_67;
	st.shared.u32 	[%r18], %r48;
	mov.u32 	%r188, %r48;
$L__BB4_67:
	bar.sync 	0;
	ld.shared.u32 	%r173, [%r21+48];
	ld.shared.u32 	%r174, [%r25+768];
	add.s32 	%r50, %r174, %r173;
	setp.ge.s32 	%p35, %r50, %r188;
	@%p35 bra 	$L__BB4_69;
	st.shared.u32 	[%r18], %r50;
	mov.u32 	%r188, %r50;
$L__BB4_69:
	bar.sync 	0;
	ld.shared.u32 	%r175, [%r21+52];
	ld.shared.u32 	%r176, [%r25+832];
	add.s32 	%r52, %r176, %r175;
	setp.ge.s32 	%p36, %r52, %r188;
	@%p36 bra 	$L__BB4_71;
	st.shared.u32 	[%r18], %r52;
	mov.u32 	%r188, %r52;
$L__BB4_71:
	bar.sync 	0;
	ld.shared.u32 	%r177, [%r21+56];
	ld.shared.u32 	%r178, [%r25+896];
	add.s32 	%r54, %r178, %r177;
	setp.ge.s32 	%p37, %r54, %r188;
	@%p37 bra 	$L__BB4_73;
	st.shared.u32 	[%r18], %r54;
	mov.u32 	%r188, %r54;
$L__BB4_73:
	bar.sync 	0;
	ld.shared.u32 	%r179, [%r21+60];
	ld.shared.u32 	%r180, [%r25+960];
	add.s32 	%r56, %r180, %r179;
	setp.ge.s32 	%p38, %r56, %r188;
	@%p38 bra 	$L__BB4_75;
	st.shared.u32 	[%r18], %r56;
	mov.u32 	%r188, %r56;
$L__BB4_75:
	bar.sync 	0;
$L__BB4_76:
	st.global.u32 	[%rd2], %r188;
$L__BB4_77:
	ret;

}
	// .globl	_Z11phase_threeILi16EEvPiiiii
.visible .entry _Z11phase_threeILi16EEvPiiiii(
	.param .u64 .ptr .align 1 _Z11phase_threeILi16EEvPiiiii_param_0,
	.param .u32 _Z11phase_threeILi16EEvPiiiii_param_1,
	.param .u32 _Z11phase_threeILi16EEvPiiiii_param_2,
	.param .u32 _Z11phase_threeILi16EEvPiiiii_param_3,
	.param .u32 _Z11phase_threeILi16EEvPiiiii_param_4
)
{
	.reg .pred 	%p<7>;
	.reg .b32 	%r<107>;
	.reg .b64 	%rd<9>;
	// demoted variable
	.shared .align 4 .b8 _ZZ11phase_threeILi16EEvPiiiiiE3s_l[1024];
	// demoted variable
	.shared .align 4 .b8 _ZZ11phase_threeILi16EEvPiiiiiE3s_r[1024];
	ld.param.u64 	%rd2, [_Z11phase_threeILi16EEvPiiiii_param_0];
	ld.param.u32 	%r17, [_Z11phase_threeILi16EEvPiiiii_param_1];
	ld.param.u32 	%r14, [_Z11phase_threeILi16EEvPiiiii_param_2];
	ld.param.u32 	%r15, [_Z11phase_threeILi16EEvPiiiii_param_3];
	ld.param.u32 	%r16, [_Z11phase_threeILi16EEvPiiiii_param_4];
	cvta.to.global.u64 	%rd1, %rd2;
	mov.u32 	%r1, %ctaid.x;
	setp.eq.s32 	%p1, %r1, %r17;
	mov.u32 	%r2, %ctaid.y;
	setp.eq.s32 	%p2, %r2, %r17;
	or.pred  	%p3, %p1, %p2;
	@%p3 bra 	$L__BB5_7;
	shl.b32 	%r19, %r2, 4;
	mov.u32 	%r3, %tid.y;
	add.s32 	%r4, %r19, %r3;
	shl.b32 	%r20, %r1, 4;
	mov.u32 	%r5, %tid.x;
	add.s32 	%r6, %r20, %r5;
	add.s32 	%r7, %r16, %r5;
	add.s32 	%r8, %r16, %r3;
	mov.b32 	%r105, 1000000000;
	max.s32 	%r21, %r4, %r7;
	setp.ge.s32 	%p4, %r21, %r15;
	@%p4 bra 	$L__BB5_3;
	mad.lo.s32 	%r22, %r14, %r4, %r7;
	mul.wide.s32 	%rd3, %r22, 4;
	add.s64 	%rd4, %rd1, %rd3;
	ld.global.u32 	%r105, [%rd4];
$L__BB5_3:
	shl.b32 	%r24, %r3, 6;
	mov.u32 	%r25, _ZZ11phase_threeILi16EEvPiiiiiE3s_l;
	add.s32 	%r11, %r25, %r24;
	shl.b32 	%r26, %r5, 2;
	add.s32 	%r27, %r11, %r26;
	st.shared.u32 	[%r27], %r105;
	mov.b32 	%r106, 1000000000;
	max.s32 	%r28, %r6, %r8;
	setp.ge.s32 	%p5, %r28, %r15;
	@%p5 bra 	$L__BB5_5;
	mad.lo.s32 	%r29, %r8, %r14, %r6;
	mul.wide.s32 	%rd5, %r29, 4;
	add.s64 	%rd6, %rd1, %rd5;
	ld.global.u32 	%r106, [%rd6];
$L__BB5_5:
	mov.u32 	%r31, _ZZ11phase_threeILi16EEvPiiiiiE3s_r;
	add.s32 	%r32, %r31, %r24;
	add.s32 	%r34, %r32, %r26;
	st.shared.u32 	[%r34], %r106;
	max.s32 	%r35, %r4, %r6;
	setp.ge.s32 	%p6, %r35, %r15;
	@%p6 bra 	$L__BB5_7;
	mad.lo.s32 	%r36, %r14, %r4, %r6;
	mul.wide.s32 	%rd7, %r36, 4;
	add.s64 	%rd8, %rd1, %rd7;
	ld.global.u32 	%r37, [%rd8];
	bar.sync 	0;
	add.s32 	%r40, %r31, %r26;
	ld.shared.u32 	%r41, [%r11];
	ld.shared.u32 	%r42, [%r40];
	add.s32 	%r43, %r42, %r41;
	min.s32 	%r44, %r43, %r37;
	ld.shared.u32 	%r45, [%r11+4];
	ld.shared.u32 	%r46, [%r40+64];
	add.s32 	%r47, %r46, %r45;
	min.s32 	%r48, %r47, %r44;
	ld.shared.u32 	%r49, [%r11+8];
	ld.shared.u32 	%r50, [%r40+128];
	add.s32 	%r51, %r50, %r49;
	min.s32 	%r52, %r51, %r48;
	ld.shared.u32 	%r53, [%r11+12];
	ld.shared.u32 	%r54, [%r40+192];
	add.s32 	%r55, %r54, %r53;
	min.s32 	%r56, %r55, %r52;
	ld.shared.u32 	%r57, [%r11+16];
	ld.shared.u32 	%r58, [%r40+256];
	add.s32 	%r59, %r58, %r57;
	min.s32 	%r60, %r59, %r56;
	ld.shared.u32 	%r61, [%r11+20];
	ld.shared.u32 	%r62, [%r40+320];
	add.s32 	%r63, %r62, %r61;
	min.s32 	%r64, %r63, %r60;
	ld.shared.u32 	%r65, [%r11+24];
	ld.shared.u32 	%r66, [%r40+384];
	add.s32 	%r67, %r66, %r65;
	min.s32 	%r68, %r67, %r64;
	ld.shared.u32 	%r69, [%r11+28];
	ld.shared.u32 	%r70, [%r40+448];
	add.s32 	%r71, %r70, %r69;
	min.s32 	%r72, %r71, %r68;
	ld.shared.u32 	%r73, [%r11+32];
	ld.shared.u32 	%r74, [%r40+512];
	add.s32 	%r75, %r74, %r73;
	min.s32 	%r76, %r75, %r72;
	ld.shared.u32 	%r77, [%r11+36];
	ld.shared.u32 	%r78, [%r40+576];
	add.s32 	%r79, %r78, %r77;
	min.s32 	%r80, %r79, %r76;
	ld.shared.u32 	%r81, [%r11+40];
	ld.shared.u32 	%r82, [%r40+640];
	add.s32 	%r83, %r82, %r81;
	min.s32 	%r84, %r83, %r80;
	ld.shared.u32 	%r85, [%r11+44];
	ld.shared.u32 	%r86, [%r40+704];
	add.s32 	%r87, %r86, %r85;
	min.s32 	%r88, %r87, %r84;
	ld.shared.u32 	%r89, [%r11+48];
	ld.shared.u32 	%r90, [%r40+768];
	add.s32 	%r91, %r90, %r89;
	min.s32 	%r92, %r91, %r88;
	ld.shared.u32 	%r93, [%r11+52];
	ld.shared.u32 	%r94, [%r40+832];
	add.s32 	%r95, %r94, %r93;
	min.s32 	%r96, %r95, %r92;
	ld.shared.u32 	%r97, [%r11+56];
	ld.shared.u32 	%r98, [%r40+896];
	add.s32 	%r99, %r98, %r97;
	min.s32 	%r100, %r99, %r96;
	ld.shared.u32 	%r101, [%r11+60];
	ld.shared.u32 	%r102, [%r40+960];
	add.s32 	%r103, %r102, %r101;
	min.s32 	%r104, %r103, %r100;
	st.global.u32 	[%rd8], %r104;
$L__BB5_7:
	ret;

}
	// .globl	_Z9phase_oneILi24EEvPiiiii
.visible .entry _Z9phase_oneILi24EEvPiiiii(
	.param .u64 .ptr .align 1 _Z9phase_oneILi24EEvPiiiii_param_0,
	.param .u32 _Z9phase_oneILi24EEvPiiiii_param_1,
	.param .u32 _Z9phase_oneILi24EEvPiiiii_param_2,
	.param .u32 _Z9phase_oneILi24EEvPiiiii_param_3,
	.param .u32 _Z9phase_oneILi24EEvPiiiii_param_4
)
{
	.reg .pred 	%p<26>;
	.reg .b32 	%r<142>;
	.reg .b64 	%rd<5>;
	// demoted variable
	.shared .align 4 .b8 _ZZ9phase_oneILi24EEvPiiiiiE1s[2304];
	ld.param.u64 	%rd2, [_Z9phase_oneILi24EEvPiiiii_param_0];
	ld.param.u32 	%r58, [_Z9phase_oneILi24EEvPiiiii_param_2];
	ld.param.u32 	%r59, [_Z9phase_oneILi24EEvPiiiii_param_3];
	ld.param.u32 	%r60, [_Z9phase_oneILi24EEvPiiiii_param_4];
	cvta.to.global.u64 	%rd3, %rd2;
	mov.u32 	%r1, %tid.y;
	add.s32 	%r61, %r60, %r1;
	mov.u32 	%r2, %tid.x;
	add.s32 	%r62, %r60, %r2;
	mad.lo.s32 	%r63, %r61, %r58, %r62;
	max.s32 	%r64, %r61, %r62;
	setp.ge.s32 	%p1, %r64, %r59;
	mul.wide.s32 	%rd4, %r63, 4;
	add.s64 	%rd1, %rd3, %rd4;
	mov.b32 	%r117, 1000000000;
	@%p1 bra 	$L__BB6_2;
	ld.global.u32 	%r117, [%rd1];
$L__BB6_2:
	mov.u32 	%r65, _ZZ9phase_oneILi24EEvPiiiiiE1s;
	mad.lo.s32 	%r5, %r1, 96, %r65;
	shl.b32 	%r66, %r2, 2;
	add.s32 	%r6, %r5, %r66;
	st.shared.u32 	[%r6], %r117;
	@%p1 bra 	$L__BB6_52;
	bar.sync 	0;
	add.s32 	%r7, %r65, %r66;
	ld.shared.u32 	%r119, [%r6];
	ld.shared.u32 	%r69, [%r5];
	ld.shared.u32 	%r70, [%r7];
	add.s32 	%r9, %r70, %r69;
	setp.ge.s32 	%p2, %r9, %r119;
	@%p2 bra 	$L__BB6_5;
	st.shared.u32 	[%r6], %r9;
	mov.u32 	%r119, %r9;
$L__BB6_5:
	bar.sync 	0;
	ld.shared.u32 	%r71, [%r5+4];
	ld.shared.u32 	%r72, [%r7+96];
	add.s32 	%r11, %r72, %r71;
	setp.ge.s32 	%p3, %r11, %r119;
	@%p3 bra 	$L__BB6_7;
	st.shared.u32 	[%r6], %r11;
	mov.u32 	%r119, %r11;
$L__BB6_7:
	bar.sync 	0;
	ld.shared.u32 	%r73, [%r5+8];
	ld.shared.u32 	%r74, [%r7+192];
	add.s32 	%r13, %r74, %r73;
	setp.ge.s32 	%p4, %r13, %r119;
	@%p4 bra 	$L__BB6_9;
	st.shared.u32 	[%r6], %r13;
	mov.u32 	%r119, %r13;
$L__BB6_9:
	bar.sync 	0;
	ld.shared.u32 	%r75, [%r5+12];
	ld.shared.u32 	%r76, [%r7+288];
	add.s32 	%r15, %r76, %r75;
	setp.ge.s32 	%p5, %r15, %r119;
	@%p5 bra 	$L__BB6_11;
	st.shared.u32 	[%r6], %r15;
	mov.u32 	%r119, %r15;
$L__BB6_11:
	bar.sync 	0;
	ld.shared.u32 	%r77, [%r5+16];
	ld.shared.u32 	%r78, [%r7+384];
	add.s32 	%r17, %r78, %r77;
	setp.ge.s32 	%p6, %r17, %r119;
	@%p6 bra 	$L__BB6_13;
	st.shared.u32 	[%r6], %r17;
	mov.u32 	%r119, %r17;
$L__BB6_13:
	bar.sync 	0;
	ld.shared.u32 	%r79, [%r5+20];
	ld.shared.u32 	%r80, [%r7+480];
	add.s32 	%r19, %r80, %r79;
	setp.ge.s32 	%p7, %r19, %r119;
	@%p7 bra 	$L__BB6_15;
	st.shared.u32 	[%r6], %r19;
	mov.u32 	%r119, %r19;
$L__BB6_15:
	bar.sync 	0;
	ld.shared.u32 	%r81, [%r5+24];
	ld.shared.u32 	%r82, [%r7+576];
	add.s32 	%r21, %r82, %r81;
	setp.ge.s32 	%p8, %r21, %r119;
	@%p8 bra 	$L__BB6_17;
	st.shared.u32 	[%r6], %r21;
	mov.u32 	%r119, %r21;
$L__BB6_17:
	bar.sync 	0;
	ld.shared.u32 	%r83, [%r5+28];
	ld.shared.u32 	%r84, [%r7+672];
	add.s32 	%r23, %r84, %r83;
	setp.ge.s32 	%p9, %r23, %r119;
	@%p9 bra 	$L__BB6_19;
	st.shared.u32 	[%r6], %r23;
	mov.u32 	%r119, %r23;
$L__BB6_19:
	bar.sync 	0;
	ld.shared.u32 	%r85, [%r5+32];
	ld.shared.u32 	%r86, [%r7+768];
	add.s32 	%r25, %r86, %r85;
	setp.ge.s32 	%p10, %r25, %r119;
	@%p10 bra 	$L__BB6_21;
	st.shared.u32 	[%r6], %r25;
	mov.u32 	%r119, %r25;
$L__BB6_21:
	bar.sync 	0;
	ld.shared.u32 	%r87, [%r5+36];
	ld.shared.u32 	%r88, [%r7+864];
	add.s32 	%r27, %r88, %r87;
	setp.ge.s32 	%p11, %r27, %r119;
	@%p11 bra 	$L__BB6_23;
	st.shared.u32 	[%r6], %r27;
	mov.u32 	%r119, %r27;
$L__BB6_23:
	bar.sync 	0;
	ld.shared.u32 	%r89, [%r5+40];
	ld.shared.u32 	%r90, [%r7+960];
	add.s32 	%r29, %r90, %r89;
	setp.ge.s32 	%p12, %r29, %r119;
	@%p12 bra 	$L__BB6_25;
	st.shared.u32 	[%r6], %r29;
	mov.u32 	%r119, %r29;
$L__BB6_25:
	bar.sync 	0;
	ld.shared.u32 	%r91, [%r5+44];
	ld.shared.u32 	%r92, [%r7+1056];
	add.s32 	%r31, %r92, %r91;
	setp.ge.s32 	%p13, %r31, %r119;
	@%p13 bra 	$L__BB6_27;
	st.shared.u32 	[%r6], %r31;
	mov.u32 	%r119, %r31;
$L__BB6_27:
	bar.sync 	0;
	ld.shared.u32 	%r93, [%r5+48];
	ld.shared.u32 	%r94, [%r7+1152];
	add.s32 	%r33, %r94, %r93;
	setp.ge.s32 	%p14, %r33, %r119;
	@%p14 bra 	$L__BB6_29;
	st.shared.u32 	[%r6], %r33;
	mov.u32 	%r119, %r33;
$L__BB6_29:
	bar.sync 	0;
	ld.shared.u32 	%r95, [%r5+52];
	ld.shared.u32 	%r96, [%r7+1248];
	add.s32 	%r35, %r96, %r95;
	setp.ge.s32 	%p15, %r35, %r119;
	@%p15 bra 	$L__BB6_31;
	st.shared.u32 	[%r6], %r35;
	mov.u32 	%r119, %r35;
$L__BB6_31:
	bar.sync 	0;
	ld.shared.u32 	%r97, [%r5+56];
	ld.shared.u32 	%r98, [%r7+1344];
	add.s32 	%r37, %r98, %r97;
	setp.ge.s32 	%p16, %r37, %r119;
	@%p16 bra 	$L__BB6_33;
	st.shared.u32 	[%r6], %r37;
	mov.u32 	%r119, %r37;
$L__BB6_33:
	bar.sync 	0;
	ld.shared.u32 	%r99, [%r5+60];
	ld.shared.u32 	%r100, [%r7+1440];
	add.s32 	%r39, %r100, %r99;
	setp.ge.s32 	%p17, %r39, %r119;
	@%p17 bra 	$L__BB6_35;
	st.shared.u32 	[%r6], %r39;
	mov.u32 	%r119, %r39;
$L__BB6_35:
	bar.sync 	0;
	ld.shared.u32 	%r101, [%r5+64];
	ld.shared.u32 	%r102, [%r7+1536];
	add.s32 	%r41, %r102, %r101;
	setp.ge.s32 	%p18, %r41, %r119;
	@%p18 bra 	$L__BB6_37;
	st.shared.u32 	[%r6], %r41;
	mov.u32 	%r119, %r41;
$L__BB6_37:
	bar.sync 	0;
	ld.shared.u32 	%r103, [%r5+68];
	ld.shared.u32 	%r104, [%r7+1632];
	add.s32 	%r43, %r104, %r103;
	setp.ge.s32 	%p19, %r43, %r119;
	@%p19 bra 	$L__BB6_39;
	st.shared.u32 	[%r6], %r43;
	mov.u32 	%r119, %r43;
$L__BB6_39:
	bar.sync 	0;
	ld.shared.u32 	%r105, [%r5+72];
	ld.shared.u32 	%r106, [%r7+1728];
	add.s32 	%r45, %r106, %r105;
	setp.ge.s32 	%p20, %r45, %r119;
	@%p20 bra 	$L__BB6_41;
	st.shared.u32 	[%r6], %r45;
	mov.u32 	%r119, %r45;
$L__BB6_41:
	bar.sync 	0;
	ld.shared.u32 	%r107, [%r5+76];
	ld.shared.u32 	%r108, [%r7+1824];
	add.s32 	%r47, %r108, %r107;
	setp.ge.s32 	%p21, %r47, %r119;
	@%p21 bra 	$L__BB6_43;
	st.shared.u32 	[%r6], %r47;
	mov.u32 	%r119, %r47;
$L__BB6_43:
	bar.sync 	0;
	ld.shared.u32 	%r109, [%r5+80];
	ld.shared.u32 	%r110, [%r7+1920];
	add.s32 	%r49, %r110, %r109;
	setp.ge.s32 	%p22, %r49, %r119;
	@%p22 bra 	$L__BB6_45;
	st.shared.u32 	[%r6], %r49;
	mov.u32 	%r119, %r49;
$L__BB6_45:
	bar.sync 	0;
	ld.shared.u32 	%r111, [%r5+84];
	ld.shared.u32 	%r112, [%r7+2016];
	add.s32 	%r51, %r112, %r111;
	setp.ge.s32 	%p23, %r51, %r119;
	@%p23 bra 	$L__BB6_47;
	st.shared.u32 	[%r6], %r51;
	mov.u32 	%r119, %r51;
$L__BB6_47:
	bar.sync 	0;
	ld.shared.u32 	%r113, [%r5+88];
	ld.shared.u32 	%r114, [%r7+2112];
	add.s32 	%r53, %r114, %r113;
	setp.ge.s32 	%p24, %r53, %r119;
	@%p24 bra 	$L__BB6_49;
	st.shared.u32 	[%r6], %r53;
	mov.u32 	%r119, %r53;
$L__BB6_49:
	bar.sync 	0;
	ld.shared.u32 	%r115, [%r5+92];
	ld.shared.u32 	%r116, [%r7+2208];
	add.s32 	%r55, %r116, %r115;
	setp.ge.s32 	%p25, %r55, %r119;
	@%p25 bra 	$L__BB6_51;
	st.shared.u32 	[%r6], %r55;
	mov.u32 	%r119, %r55;
$L__BB6_51:
	bar.sync 	0;
	st.global.u32 	[%rd1], %r119;
$L__BB6_52:
	ret;

}
	// .globl	_Z9phase_twoILi24EEvPiiiii
.visible .entry _Z9phase_twoILi24EEvPiiiii(
	.param .u64 .ptr .align 1 _Z9phase_twoILi24EEvPiiiii_param_0,
	.param .u32 _Z9phase_twoILi24EEvPiiiii_param_1,
	.param .u32 _Z9phase_twoILi24EEvPiiiii_param_2,
	.param .u32 _Z9phase_twoILi24EEvPiiiii_param_3,
	.param .u32 _Z9phase_twoILi24EEvPiiiii_param_4
)
{
	.reg .pred 	%p<55>;
	.reg .b32 	%r<296>;
	.reg .b64 	%rd<7>;
	// demoted variable
	.shared .align 4 .b8 _ZZ9phase_twoILi24EEvPiiiiiE3s_m[2304];
	// demoted variable
	.shared .align 4 .b8 _ZZ9phase_twoILi24EEvPiiiiiE3s_c[2304];
	ld.param.u64 	%rd3, [_Z9phase_twoILi24EEvPiiiii_param_0];
	ld.param.u32 	%r125, [_Z9phase_twoILi24EEvPiiiii_param_1];
	ld.param.u32 	%r122, [_Z9phase_twoILi24EEvPiiiii_param_2];
	ld.param.u32 	%r123, [_Z9phase_twoILi24EEvPiiiii_param_3];
	ld.param.u32 	%r124, [_Z9phase_twoILi24EEvPiiiii_param_4];
	cvta.to.global.u64 	%rd1, %rd3;
	mov.u32 	%r1, %ctaid.x;
	setp.eq.s32 	%p3, %r1, %r125;
	@%p3 bra 	$L__BB7_109;
	mov.u32 	%r2, %ctaid.y;
	setp.ne.s32 	%p4, %r2, 0;
	@%p4 bra 	$L__BB7_3;
	mov.u32 	%r128, %tid.y;
	add.s32 	%r241, %r124, %r128;
	mov.u32 	%r129, %tid.x;
	mad.lo.s32 	%r242, %r1, 24, %r129;
	add.s32 	%r244, %r124, %r129;
	mov.u32 	%r243, %r241;
	bra.uni 	$L__BB7_4;
$L__BB7_3:
	mov.u32 	%r126, %tid.y;
	mad.lo.s32 	%r243, %r1, 24, %r126;
	mov.u32 	%r127, %tid.x;
	add.s32 	%r242, %r124, %r127;
	add.s32 	%r241, %r124, %r126;
	mov.u32 	%r244, %r242;
$L__BB7_4:
	mad.lo.s32 	%r131, %r243, %r122, %r242;
	max.s32 	%r132, %r242, %r243;
	setp.ge.s32 	%p1, %r132, %r123;
	max.s32 	%r133, %r241, %r244;
	setp.lt.s32 	%p2, %r133, %r123;
	mul.wide.s32 	%rd4, %r131, 4;
	add.s64 	%rd2, %rd1, %rd4;
	mov.b32 	%r245, 1000000000;
	@%p1 bra 	$L__BB7_6;
	ld.global.u32 	%r245, [%rd2];
$L__BB7_6:
	mov.u32 	%r15, %tid.y;
	mov.u32 	%r135, _ZZ9phase_twoILi24EEvPiiiiiE3s_m;
	mad.lo.s32 	%r16, %r15, 96, %r135;
	mov.u32 	%r17, %tid.x;
	shl.b32 	%r136, %r17, 2;
	add.s32 	%r18, %r16, %r136;
	st.shared.u32 	[%r18], %r245;
	mov.b32 	%r246, 1000000000;
	not.pred 	%p5, %p2;
	@%p5 bra 	$L__BB7_8;
	mad.lo.s32 	%r137, %r241, %r122, %r244;
	mul.wide.s32 	%rd5, %r137, 4;
	add.s64 	%rd6, %rd1, %rd5;
	ld.global.u32 	%r246, [%rd6];
$L__BB7_8:
	mov.u32 	%r138, _ZZ9phase_twoILi24EEvPiiiiiE3s_c;
	mad.lo.s32 	%r21, %r15, 96, %r138;
	add.s32 	%r140, %r21, %r136;
	st.shared.u32 	[%r140], %r246;
	@%p1 bra 	$L__BB7_109;
	setp.eq.s32 	%p6, %r2, 0;
	bar.sync 	0;
	ld.shared.u32 	%r248, [%r18];
	@%p6 bra 	$L__BB7_59;
	add.s32 	%r23, %r138, %r136;
	ld.shared.u32 	%r143, [%r16];
	ld.shared.u32 	%r144, [%r23];
	add.s32 	%r24, %r144, %r143;
	setp.lt.s32 	%p7, %r24, %r248;
	@%p7 bra 	$L__BB7_11;
	bra.uni 	$L__BB7_12;
$L__BB7_11:
	st.shared.u32 	[%r18], %r24;
	mov.u32 	%r248, %r24;
$L__BB7_12:
	bar.sync 	0;
	ld.shared.u32 	%r145, [%r16+4];
	ld.shared.u32 	%r146, [%r23+96];
	add.s32 	%r75, %r146, %r145;
	setp.ge.s32 	%p8, %r75, %r248;
	@%p8 bra 	$L__BB7_14;
	st.shared.u32 	[%r18], %r75;
	mov.u32 	%r248, %r75;
$L__BB7_14:
	bar.sync 	0;
	ld.shared.u32 	%r147, [%r16+8];
	ld.shared.u32 	%r148, [%r23+192];
	add.s32 	%r77, %r148, %r147;
	setp.ge.s32 	%p9, %r77, %r248;
	@%p9 bra 	$L__BB7_16;
	st.shared.u32 	[%r18], %r77;
	mov.u32 	%r248, %r77;
$L__BB7_16:
	bar.sync 	0;
	ld.shared.u32 	%r149, [%r16+12];
	ld.shared.u32 	%r150, [%r23+288];
	add.s32 	%r79, %r150, %r149;
	setp.ge.s32 	%p10, %r79, %r248;
	@%p10 bra 	$L__BB7_18;
	st.shared.u32 	[%r18], %r79;
	mov.u32 	%r248, %r79;
$L__BB7_18:
	bar.sync 	0;
	ld.shared.u32 	%r151, [%r16+16];
	ld.shared.u32 	%r152, [%r23+384];
	add.s32 	%r81, %r152, %r151;
	setp.ge.s32 	%p11, %r81, %r248;
	@%p11 bra 	$L__BB7_20;
	st.shared.u32 	[%r18], %r81;
	mov.u32 	%r248, %r81;
$L__BB7_20:
	bar.sync 	0;
	ld.shared.u32 	%r153, [%r16+20];
	ld.shared.u32 	%r154, [%r23+480];
	add.s32 	%r83, %r154, %r153;
	setp.ge.s32 	%p12, %r83, %r248;
	@%p12 bra 	$L__BB7_22;
	st.shared.u32 	[%r18], %r83;
	mov.u32 	%r248, %r83;
$L__BB7_22:
	bar.sync 	0;
	ld.shared.u32 	%r155, [%r16+24];
	ld.shared.u32 	%r156, [%r23+576];
	add.s32 	%r85, %r156, %r155;
	setp.ge.s32 	%p13, %r85, %r248;
	@%p13 bra 	$L__BB7_24;
	st.shared.u32 	[%r18], %r85;
	mov.u32 	%r248, %r85;
$L__BB7_24:
	bar.sync 	0;
	ld.shared.u32 	%r157, [%r16+28];
	ld.shared.u32 	%r158, [%r23+672];
	add.s32 	%r87, %r158, %r157;
	setp.ge.s32 	%p14, %r87, %r248;
	@%p14 bra 	$L__BB7_26;
	st.shared.u32 	[%r18], %r87;
	mov.u32 	%r248, %r87;
$L__BB7_26:
	bar.sync 	0;
	ld.shared.u32 	%r159, [%r16+32];
	ld.shared.u32 	%r160, [%r23+768];
	add.s32 	%r89, %r160, %r159;
	setp.ge.s32 	%p15, %r89, %r248;
	@%p15 bra 	$L__BB7_28;
	st.shared.u32 	[%r18], %r89;
	mov.u32 	%r248, %r89;
$L__BB7_28:
	bar.sync 	0;
	ld.shared.u32 	%r161, [%r16+36];
	ld.shared.u32 	%r162, [%r23+864];
	add.s32 	%r91, %r162, %r161;
	setp.ge.s32 	%p16, %r91, %r248;
	@%p16 bra 	$L__BB7_30;
	st.shared.u32 	[%r18], %r91;
	mov.u32 	%r248, %r91;
$L__BB7_30:
	bar.sync 	0;
	ld.shared.u32 	%r163, [%r16+40];
	ld.shared.u32 	%r164, [%r23+960];
	add.s32 	%r93, %r164, %r163;
	setp.ge.s32 	%p17, %r93, %r248;
	@%p17 bra 	$L__BB7_32;
	st.shared.u32 	[%r18], %r93;
	mov.u32 	%r248, %r93;
$L__BB7_32:
	bar.sync 	0;
	ld.shared.u32 	%r165, [%r16+44];
	ld.shared.u32 	%r166, [%r23+1056];
	add.s32 	%r95, %r166, %r165;
	setp.ge.s32 	%p18, %r95, %r248;
	@%p18 bra 	$L__BB7_34;
	st.shared.u32 	[%r18], %r95;
	mov.u32 	%r248, %r95;
$L__BB7_34:
	bar.sync 	0;
	ld.shared.u32 	%r167, [%r16+48];
	ld.shared.u32 	%r168, [%r23+1152];
	add.s32 	%r97, %r168, %r167;
	setp.ge.s32 	%p19, %r97, %r248;
	@%p19 bra 	$L__BB7_36;
	st.shared.u32 	[%r18], %r97;
	mov.u32 	%r248, %r97;
$L__BB7_36:
	bar.sync 	0;
	ld.shared.u32 	%r169, [%r16+52];
	ld.shared.u32 	%r170, [%r23+1248];
	add.s32 	%r99, %r170, %r169;
	setp.ge.s32 	%p20, %r99, %r248;
	@%p20 bra 	$L__BB7_38;
	st.shared.u32 	[%r18], %r99;
	mov.u32 	%r248, %r99;
$L__BB7_38:
	bar.sync 	0;
	ld.shared.u32 	%r171, [%r16+56];
	ld.shared.u32 	%r172, [%r23+1344];
	add.s32 	%r101, %r172, %r171;
	setp.ge.s32 	%p21, %r101, %r248;
	@%p21 bra 	$L__BB7_40;
	st.shared.u32 	[%r18], %r101;
	mov.u32 	%r248, %r101;
$L__BB7_40:
	bar.sync 	0;
	ld.shared.u32 	%r173, [%r16+60];
	ld.shared.u32 	%r174, [%r23+1440];
	add.s32 	%r103, %r174, %r173;
	setp.ge.s32 	%p22, %r103, %r248;
	@%p22 bra 	$L__BB7_42;
	st.shared.u32 	[%r18], %r103;
	mov.u32 	%r248, %r103;
$L__BB7_42:
	bar.sync 	0;
	ld.shared.u32 	%r175, [%r16+64];
	ld.shared.u32 	%r176, [%r23+1536];
	add.s32 	%r105, %r176, %r175;
	setp.ge.s32 	%p23, %r105, %r248;
	@%p23 bra 	$L__BB7_44;
	st.shared.u32 	[%r18], %r105;
	mov.u32 	%r248, %r105;
$L__BB7_44:
	bar.sync 	0;
	ld.shared.u32 	%r177, [%r16+68];
	ld.shared.u32 	%r178, [%r23+1632];
	add.s32 	%r107, %r178, %r177;
	setp.ge.s32 	%p24, %r107, %r248;
	@%p24 bra 	$L__BB7_46;
	st.shared.u32 	[%r18], %r107;
	mov.u32 	%r248, %r107;
$L__BB7_46:
	bar.sync 	0;
	ld.shared.u32 	%r179, [%r16+72];
	ld.shared.u32 	%r180, [%r23+1728];
	add.s32 	%r109, %r180, %r179;
	setp.ge.s32 	%p25, %r109, %r248;
	@%p25 bra 	$L__BB7_48;
	st.shared.u32 	[%r18], %r109;
	mov.u32 	%r248, %r109;
$L__BB7_48:
	bar.sync 	0;
	ld.shared.u32 	%r181, [%r16+76];
	ld.shared.u32 	%r182, [%r23+1824];
	add.s32 	%r111, %r182, %r181;
	setp.ge.s32 	%p26, %r111, %r248;
	@%p26 bra 	$L__BB7_50;
	st.shared.u32 	[%r18], %r111;
	mov.u32 	%r248, %r111;
$L__BB7_50:
	bar.sync 	0;
	ld.shared.u32 	%r183, [%r16+80];
	ld.shared.u32 	%r184, [%r23+1920];
	add.s32 	%r113, %r184, %r183;
	setp.ge.s32 	%p27, %r113, %r248;
	@%p27 bra 	$L__BB7_52;
	st.shared.u32 	[%r18], %r113;
	mov.u32 	%r248, %r113;
$L__BB7_52:
	bar.sync 	0;
	ld.shared.u32 	%r185, [%r16+84];
	ld.shared.u32 	%r186, [%r23+2016];
	add.s32 	%r115, %r186, %r185;
	setp.ge.s32 	%p28, %r115, %r248;
	@%p28 bra 	$L__BB7_54;
	st.shared.u32 	[%r18], %r115;
	mov.u32 	%r248, %r115;
$L__BB7_54:
	bar.sync 	0;
	ld.shared.u32 	%r187, [%r16+88];
	ld.shared.u32 	%r188, [%r23+2112];
	add.s32 	%r117, %r188, %r187;
	setp.ge.s32 	%p29, %r117, %r248;
	@%p29 bra 	$L__BB7_56;
	st.shared.u32 	[%r18], %r117;
	mov.u32 	%r248, %r117;
$L__BB7_56:
	bar.sync 	0;
	ld.shared.u32 	%r189, [%r16+92];
	ld.shared.u32 	%r190, [%r23+2208];
	add.s32 	%r119, %r190, %r189;
	setp.ge.s32 	%p30, %r119, %r248;
	@%p30 bra 	$L__BB7_58;
	st.shared.u32 	[%r18], %r119;
	mov.u32 	%r248, %r119;
$L__BB7_58:
	bar.sync 	0;
	bra.uni 	$L__BB7_108;
$L__BB7_59:
	add.s32 	%r25, %r135, %r136;
	ld.shared.u32 	%r193, [%r21];
	ld.shared.u32 	%r194, [%r25];
	add.s32 	%r26, %r194, %r193;
	setp.ge.s32 	%p31, %r26, %r248;
	@%p31 bra 	$L__BB7_61;
	st.shared.u32 	[%r18], %r26;
	mov.u32 	%r248, %r26;
$L__BB7_61:
	bar.sync 	0;
	ld.shared.u32 	%r195, [%r21+4];
	ld.shared.u32 	%r196, [%r25+96];
	add.s32 	%r28, %r196, %r195;
	setp.ge.s32 	%p32, %r28, %r248;
	@%p32 bra 	$L__BB7_63;
	st.shared.u32 	[%r18], %r28;
	mov.u32 	%r248, %r28;
$L__BB7_63:
	bar.sync 	0;
	ld.shared.u32 	%r197, [%r21+8];
	ld.shared.u32 	%r198, [%r25+192];
	add.s32 	%r30, %r198, %r197;
	setp.ge.s32 	%p33, %r30, %r248;
	@%p33 bra 	$L__BB7_65;
	st.shared.u32 	[%r18], %r30;
	mov.u32 	%r248, %r30;
$L__BB7_65:
	bar.sync 	0;
	ld.shared.u32 	%r199, [%r21+12];
	ld.shared.u32 	%r200, [%r25+288];
	add.s32 	%r32, %r200, %r199;
	setp.ge.s32 	%p34, %r32, %r248;
	@%p34 bra 	$L__BB7_67;
	st.shared.u32 	[%r18], %r32;
	mov.u32 	%r248, %r32;
$L__BB7_67:
	bar.sync 	0;
	ld.shared.u32 	%r201, [%r21+16];
	ld.shared.u32 	%r202, [%r25+384];
	add.s32 	%r34, %r202, %r201;
	setp.ge.s32 	%p35, %r34, %r248;
	@%p35 bra 	$L__BB7_69;
	st.shared.u32 	[%r18], %r34;
	mov.u32 	%r248, %r34;
$L__BB7_69:
	bar.sync 	0;
	ld.shared.u32 	%r203, [%r21+20];
	ld.shared.u32 	%r204, [%r25+480];
	add.s32 	%r36, %r204, %r203;
	setp.ge.s32 	%p36, %r36, %r248;
	@%p36 bra 	$L__BB7_71;
	st.shared.u32 	[%r18], %r36;
	mov.u32 	%r248, %r36;
$L__BB7_71:
	bar.sync 	0;
	ld.shared.u32 	%r205, [%r21+24];
	ld.shared.u32 	%r206, [%r25+576];
	add.s32 	%r38, %r206, %r205;
	setp.ge.s32 	%p37, %r38, %r248;
	@%p37 bra 	$L__BB7_73;
	st.shared.u32 	[%r18], %r38;
	mov.u32 	%r248, %r38;
$L__BB7_73:
	bar.sync 	0;
	ld.shared.u32 	%r207, [%r21+28];
	ld.shared.u32 	%r208, [%r25+672];
	add.s32 	%r40, %r208, %r207;
	setp.ge.s32 	%p38, %r40, %r248;
	@%p38 bra 	$L__BB7_75;
	st.shared.u32 	[%r18], %r40;
	mov.u32 	%r248, %r40;
$L__BB7_75:
	bar.sync 	0;
	ld.shared.u32 	%r209, [%r21+32];
	ld.shared.u32 	%r210, [%r25+768];
	add.s32 	%r42, %r210, %r209;
	setp.ge.s32 	%p39, %r42, %r248;
	@%p39 bra 	$L__BB7_77;
	st.shared.u32 	[%r18], %r42;
	mov.u32 	%r248, %r42;
$L__BB7_77:
	bar.sync 	0;
	ld.shared.u32 	%r211, [%r21+36];
	ld.shared.u32 	%r212, [%r25+864];
	add.s32 	%r44, %r212, %r211;
	setp.ge.s32 	%p40, %r44, %r248;
	@%p40 bra 	$L__BB7_79;
	st.shared.u32 	[%r18], %r44;
	mov.u32 	%r248, %r44;
$L__BB7_79:
	bar.sync 	0;
	ld.shared.u32 	%r213, [%r21+40];
	ld.shared.u32 	%r214, [%r25+960];
	add.s32 	%r46, %r214, %r213;
	setp.ge.s32 	%p41, %r46, %r248;
	@%p41 bra 	$L__BB7_81;
	st.shared.u32 	[%r18], %r46;
	mov.u32 	%r248, %r46;
$L__BB7_81:
	bar.sync 	0;
	ld.shared.u32 	%r215, [%r21+44];
	ld.shared.u32 	%r216, [%r25+1056];
	add.s32 	%r48, %r216, %r215;
	setp.ge.s32 	%p42, %r48, %r248;
	@%p42 bra 	$L__BB7_83;
	st.shared.u32 	[%r18], %r48;
	mov.u32 	%r248, %r48;
$L__BB7_83:
	bar.sync 	0;
	ld.shared.u32 	%r217, [%r21+48];
	ld.shared.u32 	%r218, [%r25+1152];
	add.s32 	%r50, %r218, %r217;
	setp.ge.s32 	%p43, %r50, %r248;
	@%p43 bra 	$L__BB7_85;
	st.shared.u32 	[%r18], %r50;
	mov.u32 	%r248, %r50;
$L__BB7_85:
	bar.sync 	0;
	ld.shared.u32 	%r219, [%r21+52];
	ld.shared.u32 	%r220, [%r25+1248];
	add.s32 	%r52, %r220, %r219;
	setp.ge.s32 	%p44, %r52, %r248;
	@%p44 bra 	$L__BB7_87;
	st.shared.u32 	[%r18], %r52;
	mov.u32 	%r248, %r52;
$L__BB7_87:
	bar.sync 	0;
	ld.shared.u32 	%r221, [%r21+56];
	ld.shared.u32 	%r222, [%r25+1344];
	add.s32 	%r54, %r222, %r221;
	setp.ge.s32 	%p45, %r54, %r248;
	@%p45 bra 	$L__BB7_89;
	st.shared.u32 	[%r18], %r54;
	mov.u32 	%r248, %r54;
$L__BB7_89:
	bar.sync 	0;
	ld.shared.u32 	%r223, [%r21+60];
	ld.shared.u32 	%r224, [%r25+1440];
	add.s32 	%r56, %r224, %r223;
	setp.ge.s32 	%p46, %r56, %r248;
	@%p46 bra 	$L__BB7_91;
	st.shared.u32 	[%r18], %r56;
	mov.u32 	%r248, %r56;
$L__BB7_91:
	bar.sync 	0;
	ld.shared.u32 	%r225, [%r21+64];
	ld.shared.u32 	%r226, [%r25+1536];
	add.s32 	%r58, %r226, %r225;
	setp.ge.s32 	%p47, %r58, %r248;
	@%p47 bra 	$L__BB7_93;
	st.shared.u32 	[%r18], %r58;
	mov.u32 	%r248, %r58;
$L__BB7_93:
	bar.sync 	0;
	ld.shared.u32 	%r227, [%r21+68];
	ld.shared.u32 	%r228, [%r25+1632];
	add.s32 	%r60, %r228, %r227;
	setp.ge.s32 	%p48, %r60, %r248;
	@%p48 bra 	$L__BB7_95;
	st.shared.u32 	[%r18], %r60;
	mov.u32 	%r248, %r60;
$L__BB7_95:
	bar.sync 	0;
	ld.shared.u32 	%r229, [%r21+72];
	ld.shared.u32 	%r230, [%r25+1728];
	add.s32 	%r62, %r230, %r229;
	setp.ge.s32 	%p49, %r62, %r248;
	@%p49 bra 	$L__BB7_97;
	st.shared.u32 	[%r18], %r62;
	mov.u32 	%r248, %r62;
$L__BB7_97:
	bar.sync 	0;
	ld.shared.u32 	%r231, [%r21+76];
	ld.shared.u32 	%r232, [%r25+1824];
	add.s32 	%r64, %r232, %r231;
	setp.ge.s32 	%p50, %r64, %r248;
	@%p50 bra 	$L__BB7_99;
	st.shared.u32 	[%r18], %r64;
	mov.u32 	%r248, %r64;
$L__BB7_99:
	bar.sync 	0;
	ld.shared.u32 	%r233, [%r21+80];
	ld.shared.u32 	%r234, [%r25+1920];
	add.s32 	%r66, %r234, %r233;
	setp.ge.s32 	%p51, %r66, %r248;
	@%p51 bra 	$L__BB7_101;
	st.shared.u32 	[%r18], %r66;
	mov.u32 	%r248, %r66;
$L__BB7_101:
	bar.sync 	0;
	ld.shared.u32 	%r235, [%r21+84];
	ld.shared.u32 	%r236, [%r25+2016];
	add.s32 	%r68, %r236, %r235;
	setp.ge.s32 	%p52, %r68, %r248;
	@%p52 bra 	$L__BB7_103;
	st.shared.u32 	[%r18], %r68;
	mov.u32 	%r248, %r68;
$L__BB7_103:
	bar.sync 	0;
	ld.shared.u32 	%r237, [%r21+88];
	ld.shared.u32 	%r238, [%r25+2112];
	add.s32 	%r70, %r238, %r237;
	setp.ge.s32 	%p53, %r70, %r248;
	@%p53 bra 	$L__BB7_105;
	st.shared.u32 	[%r18], %r70;
	mov.u32 	%r248, %r70;
$L__BB7_105:
	bar.sync 	0;
	ld.shared.u32 	%r239, [%r21+92];
	ld.shared.u32 	%r240, [%r25+2208];
	add.s32 	%r72, %r240, %r239;
	setp.ge.s32 	%p54, %r72, %r248;
	@%p54 bra 	$L__BB7_107;
	st.shared.u32 	[%r18], %r72;
	mov.u32 	%r248, %r72;
$L__BB7_107:
	bar.sync 	0;
$L__BB7_108:
	st.global.u32 	[%rd2], %r248;
$L__BB7_109:
	ret;

}
	// .globl	_Z11phase_threeILi24EEvPiiiii
.visible .entry _Z11phase_threeILi24EEvPiiiii(
	.param .u64 .ptr .align 1 _Z11phase_threeILi24EEvPiiiii_param_0,
	.param .u32 _Z11phase_threeILi24EEvPiiiii_param_1,
	.param .u32 _Z11phase_threeILi24EEvPiiiii_param_2,
	.param .u32 _Z11phase_threeILi24EEvPiiiii_param_3,
	.param .u32 _Z11phase_threeILi24EEvPiiiii_param_4
)
{
	.reg .pred 	%p<7>;
	.reg .b32 	%r<135>;
	.reg .b64 	%rd<9>;
	// demoted variable
	.shared .align 4 .b8 _ZZ11phase_threeILi24EEvPiiiiiE3s_l[2304];
	// demoted variable
	.shared .align 4 .b8 _ZZ11phase_threeILi24EEvPiiiiiE3s_r[2304];
	ld.param.u64 	%rd2, [_Z11phase_threeILi24EEvPiiiii_param_0];
	ld.param.u32 	%r17, [_Z11phase_threeILi24EEvPiiiii_param_1];
	ld.param.u32 	%r14, [_Z11phase_threeILi24EEvPiiiii_param_2];
	ld.param.u32 	%r15, [_Z11phase_threeILi24EEvPiiiii_param_3];
	ld.param.u32 	%r16, [_Z11phase_threeILi24EEvPiiiii_param_4];
	cvta.to.global.u64 	%rd1, %rd2;
	mov.u32 	%r1, %ctaid.x;
	setp.eq.s32 	%p1, %r1, %r17;
	mov.u32 	%r2, %ctaid.y;
	setp.eq.s32 	%p2, %r2, %r17;
	or.pred  	%p3, %p1, %p2;
	@%p3 bra 	$L__BB8_7;
	mov.u32 	%r3, %tid.y;
	mad.lo.s32 	%r4, %r2, 24, %r3;
	mov.u32 	%r5, %tid.x;
	mad.lo.s32 	%r6, %r1, 24, %r5;
	add.s32 	%r7, %r16, %r5;
	add.s32 	%r8, %r16, %r3;
	mov.b32 	%r133, 1000000000;
	max.s32 	%r19, %r4, %r7;
	setp.ge.s32 	%p4, %r19, %r15;
	@%p4 bra 	$L__BB8_3;
	mad.lo.s32 	%r20, %r14, %r4, %r7;
	mul.wide.s32 	%rd3, %r20, 4;
	add.s64 	%rd4, %rd1, %rd3;
	ld.global.u32 	%r133, [%rd4];
$L__BB8_3:
	mov.u32 	%r22, _ZZ11phase_threeILi24EEvPiiiiiE3s_l;
	mad.lo.s32 	%r11, %r3, 96, %r22;
	shl.b32 	%r23, %r5, 2;
	add.s32 	%r24, %r11, %r23;
	st.shared.u32 	[%r24], %r133;
	mov.b32 	%r134, 1000000000;
	max.s32 	%r25, %r6, %r8;
	setp.ge.s32 	%p5, %r25, %r15;
	@%p5 bra 	$L__BB8_5;
	mad.lo.s32 	%r26, %r8, %r14, %r6;
	mul.wide.s32 	%rd5, %r26, 4;
	add.s64 	%rd6, %rd1, %rd5;
	ld.global.u32 	%r134, [%rd6];
$L__BB8_5:
	mov.u32 	%r27, _ZZ11phase_threeILi24EEvPiiiiiE3s_r;
	mad.lo.s32 	%r28, %r3, 96, %r27;
	add.s32 	%r30, %r28, %r23;
	st.shared.u32 	[%r30], %r134;
	max.s32 	%r31, %r4, %r6;
	setp.ge.s32 	%p6, %r31, %r15;
	@%p6 bra 	$L__BB8_7;
	mad.lo.s32 	%r32, %r14, %r4, %r6;
	mul.wide.s32 	%rd7, %r32, 4;
	add.s64 	%rd8, %rd1, %rd7;
	ld.global.u32 	%r33, [%rd8];
	bar.sync 	0;
	add.s32 	%r36, %r27, %r23;
	ld.shared.u32 	%r37, [%r11];
	ld.shared.u32 	%r38, [%r36];
	add.s32 	%r39, %r38, %r37;
	min.s32 	%r40, %r39, %r33;
	ld.shared.u32 	%r41, [%r11+4];
	ld.shared.u32 	%r42, [%r36+96];
	add.s32 	%r43, %r42, %r41;
	min.s32 	%r44, %r43, %r40;
	ld.shared.u32 	%r45, [%r11+8];
	ld.shared.u32 	%r46, [%r36+192];
	add.s32 	%r47, %r46, %r45;
	min.s32 	%r48, %r47, %r44;
	ld.shared.u32 	%r49, [%r11+12];
	ld.shared.u32 	%r50, [%r36+288];
	add.s32 	%r51, %r50, %r49;
	min.s32 	%r52, %r51, %r48;
	ld.shared.u32 	%r53, [%r11+16];
	ld.shared.u32 	%r54, [%r36+384];
	add.s32 	%r55, %r54, %r53;
	min.s32 	%r56, %r55, %r52;
	ld.shared.u32 	%r57, [%r11+20];
	ld.shared.u32 	%r58, [%r36+480];
	add.s32 	%r59, %r58, %r57;
	min.s32 	%r60, %r59, %r56;
	ld.shared.u32 	%r61, [%r11+24];
	ld.shared.u32 	%r62, [%r36+576];
	add.s32 	%r63, %r62, %r61;
	min.s32 	%r64, %r63, %r60;
	ld.shared.u32 	%r65, [%r11+28];
	ld.shared.u32 	%r66, [%r36+672];
	add.s32 	%r67, %r66, %r65;
	min.s32 	%r68, %r67, %r64;
	ld.shared.u32 	%r69, [%r11+32];
	ld.shared.u32 	%r70, [%r36+768];
	add.s32 	%r71, %r70, %r69;
	min.s32 	%r72, %r71, %r68;
	ld.shared.u32 	%r73, [%r11+36];
	ld.shared.u32 	%r74, [%r36+864];
	add.s32 	%r75, %r74, %r73;
	min.s32 	%r76, %r75, %r72;
	ld.shared.u32 	%r77, [%r11+40];
	ld.shared.u32 	%r78, [%r36+960];
	add.s32 	%r79, %r78, %r77;
	min.s32 	%r80, %r79, %r76;
	ld.shared.u32 	%r81, [%r11+44];
	ld.shared.u32 	%r82, [%r36+1056];
	add.s32 	%r83, %r82, %r81;
	min.s32 	%r84, %r83, %r80;
	ld.shared.u32 	%r85, [%r11+48];
	ld.shared.u32 	%r86, [%r36+1152];
	add.s32 	%r87, %r86, %r85;
	min.s32 	%r88, %r87, %r84;
	ld.shared.u32 	%r89, [%r11+52];
	ld.shared.u32 	%r90, [%r36+1248];
	add.s32 	%r91, %r90, %r89;
	min.s32 	%r92, %r91, %r88;
	ld.shared.u32 	%r93, [%r11+56];
	ld.shared.u32 	%r94, [%r36+1344];
	add.s32 	%r95, %r94, %r93;
	min.s32 	%r96, %r95, %r92;
	ld.shared.u32 	%r97, [%r11+60];
	ld.shared.u32 	%r98, [%r36+1440];
	add.s32 	%r99, %r98, %r97;
	min.s32 	%r100, %r99, %r96;
	ld.shared.u32 	%r101, [%r11+64];
	ld.shared.u32 	%r102, [%r36+1536];
	add.s32 	%r103, %r102, %r101;
	min.s32 	%r104, %r103, %r100;
	ld.shared.u32 	%r105, [%r11+68];
	ld.shared.u32 	%r106, [%r36+1632];
	add.s32 	%r107, %r106, %r105;
	min.s32 	%r108, %r107, %r104;
	ld.shared.u32 	%r109, [%r11+72];
	ld.shared.u32 	%r110, [%r36+1728];
	add.s32 	%r111, %r110, %r109;
	min.s32 	%r112, %r111, %r108;
	ld.shared.u32 	%r113, [%r11+76];
	ld.shared.u32 	%r114, [%r36+1824];
	add.s32 	%r115, %r114, %r113;
	min.s32 	%r116, %r115, %r112;
	ld.shared.u32 	%r117, [%r11+80];
	ld.shared.u32 	%r118, [%r36+1920];
	add.s32 	%r119, %r118, %r117;
	min.s32 	%r120, %r119, %r116;
	ld.shared.u32 	%r121, [%r11+84];
	ld.shared.u32 	%r122, [%r36+2016];
	add.s32 	%r123, %r122, %r121;
	min.s32 	%r124, %r123, %r120;
	ld.shared.u32 	%r125, [%r11+88];
	ld.shared.u32 	%r126, [%r36+2112];
	add.s32 	%r127, %r126, %r125;
	min.s32 	%r128, %r127, %r124;
	ld.shared.u32 	%r129, [%r11+92];
	ld.shared.u32 	%r130, [%r36+2208];
	add.s32 	%r131, %r130, %r129;
	min.s32 	%r132, %r131, %r128;
	st.global.u32 	[%rd8], %r132;
$L__BB8_7:
	ret;

}
	// .globl	_Z9phase_oneILi32EEvPiiiii
.visible .entry _Z9phase_oneILi32EEvPiiiii(
	.param .u64 .ptr .align 1 _Z9phase_oneILi32EEvPiiiii_param_0,
	.param .u32 _Z9phase_oneILi32EEvPiiiii_param_1,
	.param .u32 _Z9phase_oneILi32EEvPiiiii_param_2,
	.param .u32 _Z9phase_oneILi32EEvPiiiii_param_3,
	.param .u32 _Z9phase_oneILi32EEvPiiiii_param_4
)
{
	.reg .pred 	%p<34>;
	.reg .b32 	%r<183>;
	.reg .b64 	%rd<5>;
	// demoted variable
	.shared .align 4 .b8 _ZZ9phase_oneILi32EEvPiiiiiE1s[4096];
	ld.param.u64 	%rd2, [_Z9phase_oneILi32EEvPiiiii_param_0];
	ld.param.u32 	%r74, [_Z9phase_oneILi32EEvPiiiii_param_2];
	ld.param.u32 	%r75, [_Z9phase_oneILi32EEvPiiiii_param_3];
	ld.param.u32 	%r76, [_Z9phase_oneILi32EEvPiiiii_param_4];
	cvta.to.global.u64 	%rd3, %rd2;
	mov.u32 	%r1, %tid.y;
	add.s32 	%r77, %r76, %r1;
	mov.u32 	%r2, %tid.x;
	add.s32 	%r78, %r76, %r2;
	mad.lo.s32 	%r79, %r77, %r74, %r78;
	max.s32 	%r80, %r77, %r78;
	setp.ge.s32 	%p1, %r80, %r75;
	mul.wide.s32 	%rd4, %r79, 4;
	add.s64 	%rd1, %rd3, %rd4;
	mov.b32 	%r150, 1000000000;
	@%p1 bra 	$L__BB9_2;
	ld.global.u32 	%r150, [%rd1];
$L__BB9_2:
	shl.b32 	%r81, %r1, 7;
	mov.u32 	%r82, _ZZ9phase_oneILi32EEvPiiiiiE1s;
	add.s32 	%r5, %r82, %r81;
	shl.b32 	%r83, %r2, 2;
	add.s32 	%r6, %r5, %r83;
	st.shared.u32 	[%r6], %r150;
	@%p1 bra 	$L__BB9_68;
	bar.sync 	0;
	add.s32 	%r7, %r82, %r83;
	ld.shared.u32 	%r152, [%r6];
	ld.shared.u32 	%r86, [%r5];
	ld.shared.u32 	%r87, [%r7];
	add.s32 	%r9, %r87, %r86;
	setp.ge.s32 	%p2, %r9, %r152;
	@%p2 bra 	$L__BB9_5;
	st.shared.u32 	[%r6], %r9;
	mov.u32 	%r152, %r9;
$L__BB9_5:
	bar.sync 	0;
	ld.shared.u32 	%r88, [%r5+4];
	ld.shared.u32 	%r89, [%r7+128];
	add.s32 	%r11, %r89, %r88;
	setp.ge.s32 	%p3, %r11, %r152;
	@%p3 bra 	$L__BB9_7;
	st.shared.u32 	[%r6], %r11;
	mov.u32 	%r152, %r11;
$L__BB9_7:
	bar.sync 	0;
	ld.shared.u32 	%r90, [%r5+8];
	ld.shared.u32 	%r91, [%r7+256];
	add.s32 	%r13, %r91, %r90;
	setp.ge.s32 	%p4, %r13, %r152;
	@%p4 bra 	$L__BB9_9;
	st.shared.u32 	[%r6], %r13;
	mov.u32 	%r152, %r13;
$L__BB9_9:
	bar.sync 	0;
	ld.shared.u32 	%r92, [%r5+12];
	ld.shared.u32 	%r93, [%r7+384];
	add.s32 	%r15, %r93, %r92;
	setp.ge.s32 	%p5, %r15, %r152;
	@%p5 bra 	$L__BB9_11;
	st.shared.u32 	[%r6], %r15;
	mov.u32 	%r152, %r15;
$L__BB9_11:
	bar.sync 	0;
	ld.shared.u32 	%r94, [%r5+16];
	ld.shared.u32 	%r95, [%r7+512];
	add.s32 	%r17, %r95, %r94;
	setp.ge.s32 	%p6, %r17, %r152;
	@%p6 bra 	$L__BB9_13;
	st.shared.u32 	[%r6], %r17;
	mov.u32 	%r152, %r17;
$L__BB9_13:
	bar.sync 	0;
	ld.shared.u32 	%r96, [%r5+20];
	ld.shared.u32 	%r97, [%r7+640];
	add.s32 	%r19, %r97, %r96;
	setp.ge.s32 	%p7, %r19, %r152;
	@%p7 bra 	$L__BB9_15;
	st.shared.u32 	[%r6], %r19;
	mov.u32 	%r152, %r19;
$L__BB9_15:
	bar.sync 	0;
	ld.shared.u32 	%r98, [%r5+24];
	ld.shared.u32 	%r99, [%r7+768];
	add.s32 	%r21, %r99, %r98;
	setp.ge.s32 	%p8, %r21, %r152;
	@%p8 bra 	$L__BB9_17;
	st.shared.u32 	[%r6], %r21;
	mov.u32 	%r152, %r21;
$L__BB9_17:
	bar.sync 	0;
	ld.shared.u32 	%r100, [%r5+28];
	ld.shared.u32 	%r101, [%r7+896];
	add.s32 	%r23, %r101, %r100;
	setp.ge.s32 	%p9, %r23, %r152;
	@%p9 bra 	$L__BB9_19;
	st.shared.u32 	[%r6], %r23;
	mov.u32 	%r152, %r23;
$L__BB9_19:
	bar.sync 	0;
	ld.shared.u32 	%r102, [%r5+32];
	ld.shared.u32 	%r103, [%r7+1024];
	add.s32 	%r25, %r103, %r102;
	setp.ge.s32 	%p10, %r25, %r152;
	@%p10 bra 	$L__BB9_21;
	st.shared.u32 	[%r6], %r25;
	mov.u32 	%r152, %r25;
$L__BB9_21:
	bar.sync 	0;
	ld.shared.u32 	%r104, [%r5+36];
	ld.shared.u32 	%r105, [%r7+1152];
	add.s32 	%r27, %r105, %r104;
	setp.ge.s32 	%p11, %r27, %r152;
	@%p11 bra 	$L__BB9_23;
	st.shared.u32 	[%r6], %r27;
	mov.u32 	%r152, %r27;
$L__BB9_23:
	bar.sync 	0;
	ld.shared.u32 	%r106, [%r5+40];
	ld.shared.u32 	%r107, [%r7+1280];
	add.s32 	%r29, %r107, %r106;
	setp.ge.s32 	%p12, %r29, %r152;
	@%p12 bra 	$L__BB9_25;
	st.shared.u32 	[%r6], %r29;
	mov.u32 	%r152, %r29;
$L__BB9_25:
	bar.sync 	0;
	ld.shared.u32 	%r108, [%r5+44];
	ld.shared.u32 	%r109, [%r7+1408];
	add.s32 	%r31, %r109, %r108;
	setp.ge.s32 	%p13, %r31, %r152;
	@%p13 bra 	$L__BB9_27;
	st.shared.u32 	[%r6], %r31;
	mov.u32 	%r152, %r31;
$L__BB9_27:
	bar.sync 	0;
	ld.shared.u32 	%r110, [%r5+48];
	ld.shared.u32 	%r111, [%r7+1536];
	add.s32 	%r33, %r111, %r110;
	setp.ge.s32 	%p14, %r33, %r152;
	@%p14 bra 	$L__BB9_29;
	st.shared.u32 	[%r6], %r33;
	mov.u32 	%r152, %r33;
$L__BB9_29:
	bar.sync 	0;
	ld.shared.u32 	%r112, [%r5+52];
	ld.shared.u32 	%r113, [%r7+1664];
	add.s32 	%r35, %r113, %r112;
	setp.ge.s32 	%p15, %r35, %r152;
	@%p15 bra 	$L__BB9_31;
	st.shared.u32 	[%r6], %r35;
	mov.u32 	%r152, %r35;
$L__BB9_31:
	bar.sync 	0;
	ld.shared.u32 	%r114, [%r5+56];
	ld.shared.u32 	%r115, [%r7+1792];
	add.s32 	%r37, %r115, %r114;
	setp.ge.s32 	%p16, %r37, %r152;
	@%p16 bra 	$L__BB9_33;
	st.shared.u32 	[%r6], %r37;
	mov.u32 	%r152, %r37;
$L__BB9_33:
	bar.sync 	0;
	ld.shared.u32 	%r116, [%r5+60];
	ld.shared.u32 	%r117, [%r7+1920];
	add.s32 	%r39, %r117, %r116;
	setp.ge.s32 	%p17, %r39, %r152;
	@%p17 bra 	$L__BB9_35;
	st.shared.u32 	[%r6], %r39;
	mov.u32 	%r152, %r39;
$L__BB9_35:
	bar.sync 	0;
	ld.shared.u32 	%r118, [%r5+64];
	ld.shared.u32 	%r119, [%r7+2048];
	add.s32 	%r41, %r119, %r118;
	setp.ge.s32 	%p18, %r41, %r152;
	@%p18 bra 	$L__BB9_37;
	st.shared.u32 	[%r6], %r41;
	mov.u32 	%r152, %r41;
$L__BB9_37:
	bar.sync 	0;
	ld.shared.u32 	%r120, [%r5+68];
	ld.shared.u32 	%r121, [%r7+2176];
	add.s32 	%r43, %r121, %r120;
	setp.ge.s32 	%p19, %r43, %r152;
	@%p19 bra 	$L__BB9_39;
	st.shared.u32 	[%r6], %r43;
	mov.u32 	%r152, %r43;
$L__BB9_39:
	bar.sync 	0;
	ld.shared.u32 	%r122, [%r5+72];
	ld.shared.u32 	%r123, [%r7+2304];
	add.s32 	%r45, %r123, %r122;
	setp.ge.s32 	%p20, %r45, %r152;
	@%p20 bra 	$L__BB9_41;
	st.shared.u32 	[%r6], %r45;
	mov.u32 	%r152, %r45;
$L__BB9_41:
	bar.sync 	0;
	ld.shared.u32 	%r124, [%r5+76];
	ld.shared.u32 	%r125, [%r7+2432];
	add.s32 	%r47, %r125, %r124;
	setp.ge.s32 	%p21, %r47, %r152;
	@%p21 bra 	$L__BB9_43;
	st.shared.u32 	[%r6], %r47;
	mov.u32 	%r152, %r47;
$L__BB9_43:
	bar.sync 	0;
	ld.shared.u32 	%r126, [%r5+80];
	ld.shared.u32 	%r127, [%r7+2560];
	add.s32 	%r49, %r127, %r126;
	setp.ge.s32 	%p22, %r49, %r152;
	@%p22 bra 	$L__BB9_45;
	st.shared.u32 	[%r6], %r49;
	mov.u32 	%r152, %r49;
$L__BB9_45:
	bar.sync 	0;
	ld.shared.u32 	%r128, [%r5+84];
	ld.shared.u32 	%r129, [%r7+2688];
	add.s32 	%r51, %r129, %r128;
	setp.ge.s32 	%p23, %r51, %r152;
	@%p23 bra 	$L__BB9_47;
	st.shared.u32 	[%r6], %r51;
	mov.u32 	%r152, %r51;
$L__BB9_47:
	bar.sync 	0;
	ld.shared.u32 	%r130, [%r5+88];
	ld.shared.u32 	%r131, [%r7+2816];
	add.s32 	%r53, %r131, %r130;
	setp.ge.s32 	%p24, %r53, %r152;
	@%p24 bra 	$L__BB9_49;
	st.shared.u32 	[%r6], %r53;
	mov.u32 	%r152, %r53;
$L__BB9_49:
	bar.sync 	0;
	ld.shared.u32 	%r132, [%r5+92];
	ld.shared.u32 	%r133, [%r7+2944];
	add.s32 	%r55, %r133, %r132;
	setp.ge.s32 	%p25, %r55, %r152;
	@%p25 bra 	$L__BB9_51;
	st.shared.u32 	[%r6], %r55;
	mov.u32 	%r152, %r55;
$L__BB9_51:
	bar.sync 	0;
	ld.shared.u32 	%r134, [%r5+96];
	ld.shared.u32 	%r135, [%r7+3072];
	add.s32 	%r57, %r135, %r134;
	setp.ge.s32 	%p26, %r57, %r152;
	@%p26 bra 	$L__BB9_53;
	st.shared.u32 	[%r6], %r57;
	mov.u32 	%r152, %r57;
$L__BB9_53:
	bar.sync 	0;
	ld.shared.u32 	%r136, [%r5+100];
	ld.shared.u32 	%r137, [%r7+3200];
	add.s32 	%r59, %r137, %r136;
	setp.ge.s32 	%p27, %r59, %r152;
	@%p27 bra 	$L__BB9_55;
	st.shared.u32 	[%r6], %r59;
	mov.u32 	%r152, %r59;
$L__BB9_55:
	bar.sync 	0;
	ld.shared.u32 	%r138, [%r5+104];
	ld.shared.u32 	%r139, [%r7+3328];
	add.s32 	%r61, %r139, %r138;
	setp.ge.s32 	%p28, %r61, %r152;
	@%p28 bra 	$L__BB9_57;
	st.shared.u32 	[%r6], %r61;
	mov.u32 	%r152, %r61;
$L__BB9_57:
	bar.sync 	0;
	ld.shared.u32 	%r140, [%r5+108];
	ld.shared.u32 	%r141, [%r7+3456];
	add.s32 	%r63, %r141, %r140;
	setp.ge.s32 	%p29, %r63, %r152;
	@%p29 bra 	$L__BB9_59;
	st.shared.u32 	[%r6], %r63;
	mov.u32 	%r152, %r63;
$L__BB9_59:
	bar.sync 	0;
	ld.shared.u32 	%r142, [%r5+112];
	ld.shared.u32 	%r143, [%r7+3584];
	add.s32 	%r65, %r143, %r142;
	setp.ge.s32 	%p30, %r65, %r152;
	@%p30 bra 	$L__BB9_61;
	st.shared.u32 	[%r6], %r65;
	mov.u32 	%r152, %r65;
$L__BB9_61:
	bar.sync 	0;
	ld.shared.u32 	%r144, [%r5+116];
	ld.shared.u32 	%r145, [%r7+3712];
	add.s32 	%r67, %r145, %r144;
	setp.ge.s32 	%p31, %r67, %r152;
	@%p31 bra 	$L__BB9_63;
	st.shared.u32 	[%r6], %r67;
	mov.u32 	%r152, %r67;
$L__BB9_63:
	bar.sync 	0;
	ld.shared.u32 	%r146, [%r5+120];
	ld.shared.u32 	%r147, [%r7+3840];
	add.s32 	%r69, %r147, %r146;
	setp.ge.s32 	%p32, %r69, %r152;
	@%p32 bra 	$L__BB9_65;
	st.shared.u32 	[%r6], %r69;
	mov.u32 	%r152, %r69;
$L__BB9_65:
	bar.sync 	0;
	ld.shared.u32 	%r148, [%r5+124];
	ld.shared.u32 	%r149, [%r7+3968];
	add.s32 	%r71, %r149, %r148;
	setp.ge.s32 	%p33, %r71, %r152;
	@%p33 bra 	$L__BB9_67;
	st.shared.u32 	[%r6], %r71;
	mov.u32 	%r152, %r71;
$L__BB9_67:
	bar.sync 	0;
	st.global.u32 	[%rd1], %r152;
$L__BB9_68:
	ret;

}
	// .globl	_Z9phase_twoILi32EEvPiiiii
.visible .entry _Z9phase_twoILi32EEvPiiiii(
	.param .u64 .ptr .align 1 _Z9phase_twoILi32EEvPiiiii_param_0,
	.param .u32 _Z9phase_twoILi32EEvPiiiii_param_1,
	.param .u32 _Z9phase_twoILi32EEvPiiiii_param_2,
	.param .u32 _Z9phase_twoILi32EEvPiiiii_param_3,
	.param .u32 _Z9phase_twoILi32EEvPiiiii_param_4
)
{
	.reg .pred 	%p<71>;
	.reg .b32 	%r<380>;
	.reg .b64 	%rd<7>;
	// demoted variable
	.shared .align 4 .b8 _ZZ9phase_twoILi32EEvPiiiiiE3s_m[4096];
	// demoted variable
	.shared .align 4 .b8 _ZZ9phase_twoILi32EEvPiiiiiE3s_c[4096];
	ld.param.u64 	%rd3, [_Z9phase_twoILi32EEvPiiiii_param_0];
	ld.param.u32 	%r157, [_Z9phase_twoILi32EEvPiiiii_param_1];
	ld.param.u32 	%r154, [_Z9phase_twoILi32EEvPiiiii_param_2];
	ld.param.u32 	%r155, [_Z9phase_twoILi32EEvPiiiii_param_3];
	ld.param.u32 	%r156, [_Z9phase_twoILi32EEvPiiiii_param_4];
	cvta.to.global.u64 	%rd1, %rd3;
	mov.u32 	%r1, %ctaid.x;
	setp.eq.s32 	%p3, %r1, %r157;
	@%p3 bra 	$L__BB10_141;
	mov.u32 	%r2, %ctaid.y;
	setp.ne.s32 	%p4, %r2, 0;
	@%p4 bra 	$L__BB10_3;
	mov.u32 	%r161, %tid.y;
	add.s32 	%r309, %r156, %r161;
	shl.b32 	%r162, %r1, 5;
	mov.u32 	%r163, %tid.x;
	add.s32 	%r310, %r162, %r163;
	add.s32 	%r312, %r156, %r163;
	mov.u32 	%r311, %r309;
	bra.uni 	$L__BB10_4;
$L__BB10_3:
	shl.b32 	%r158, %r1, 5;
	mov.u32 	%r159, %tid.y;
	add.s32 	%r311, %r158, %r159;
	mov.u32 	%r160, %tid.x;
	add.s32 	%r310, %r156, %r160;
	add.s32 	%r309, %r156, %r159;
	mov.u32 	%r312, %r310;
$L__BB10_4:
	mad.lo.s32 	%r165, %r311, %r154, %r310;
	max.s32 	%r166, %r310, %r311;
	setp.ge.s32 	%p1, %r166, %r155;
	max.s32 	%r167, %r309, %r312;
	setp.lt.s32 	%p2, %r167, %r155;
	mul.wide.s32 	%rd4, %r165, 4;
	add.s64 	%rd2, %rd1, %rd4;
	mov.b32 	%r313, 1000000000;
	@%p1 bra 	$L__BB10_6;
	ld.global.u32 	%r313, [%rd2];
$L__BB10_6:
	mov.u32 	%r15, %tid.y;
	shl.b32 	%r169, %r15, 7;
	mov.u32 	%r170, _ZZ9phase_twoILi32EEvPiiiiiE3s_m;
	add.s32 	%r16, %r170, %r169;
	mov.u32 	%r17, %tid.x;
	shl.b32 	%r171, %r17, 2;
	add.s32 	%r18, %r16, %r171;
	st.shared.u32 	[%r18], %r313;
	mov.b32 	%r314, 1000000000;
	not.pred 	%p5, %p2;
	@%p5 bra 	$L__BB10_8;
	mad.lo.s32 	%r172, %r309, %r154, %r312;
	mul.wide.s32 	%rd5, %r172, 4;
	add.s64 	%rd6, %rd1, %rd5;
	ld.global.u32 	%r314, [%rd6];
$L__BB10_8:
	mov.u32 	%r174, _ZZ9phase_twoILi32EEvPiiiiiE3s_c;
	add.s32 	%r21, %r174, %r169;
	add.s32 	%r176, %r21, %r171;
	st.shared.u32 	[%r176], %r314;
	@%p1 bra 	$L__BB10_141;
	setp.eq.s32 	%p6, %r2, 0;
	bar.sync 	0;
	ld.shared.u32 	%r316, [%r18];
	@%p6 bra 	$L__BB10_75;
	add.s32 	%r23, %r174, %r171;
	ld.shared.u32 	%r179, [%r16];
	ld.shared.u32 	%r180, [%r23];
	add.s32 	%r24, %r180, %r179;
	setp.lt.s32 	%p7, %r24, %r316;
	@%p7 bra 	$L__BB10_11;
	bra.uni 	$L__BB10_12;
$L__BB10_11:
	st.shared.u32 	[%r18], %r24;
	mov.u32 	%r316, %r24;
$L__BB10_12:
	bar.sync 	0;
	ld.shared.u32 	%r181, [%r16+4];
	ld.shared.u32 	%r182, [%r23+128];
	add.s32 	%r91, %r182, %r181;
	setp.ge.s32 	%p8, %r91, %r316;
	@%p8 bra 	$L__BB10_14;
	st.shared.u32 	[%r18], %r91;
	mov.u32 	%r316, %r91;
$L__BB10_14:
	bar.sync 	0;
	ld.shared.u32 	%r183, [%r16+8];
	ld.shared.u32 	%r184, [%r23+256];
	add.s32 	%r93, %r184, %r183;
	setp.ge.s32 	%p9, %r93, %r316;
	@%p9 bra 	$L__BB10_16;
	st.shared.u32 	[%r18], %r93;
	mov.u32 	%r316, %r93;
$L__BB10_16:
	bar.sync 	0;
	ld.shared.u32 	%r185, [%r16+12];
	ld.shared.u32 	%r186, [%r23+384];
	add.s32 	%r95, %r186, %r185;
	setp.ge.s32 	%p10, %r95, %r316;
	@%p10 bra 	$L__BB10_18;
	st.shared.u32 	[%r18], %r95;
	mov.u32 	%r316, %r95;
$L__BB10_18:
	bar.sync 	0;
	ld.shared.u32 	%r187, [%r16+16];
	ld.shared.u32 	%r188, [%r23+512];
	add.s32 	%r97, %r188, %r187;
	setp.ge.s32 	%p11, %r97, %r316;
	@%p11 bra 	$L__BB10_20;
	st.shared.u32 	[%r18], %r97;
	mov.u32 	%r316, %r97;
$L__BB10_20:
	bar.sync 	0;
	ld.shared.u32 	%r189, [%r16+20];
	ld.shared.u32 	%r190, [%r23+640];
	add.s32 	%r99, %r190, %r189;
	setp.ge.s32 	%p12, %r99, %r316;
	@%p12 bra 	$L__BB10_22;
	st.shared.u32 	[%r18], %r99;
	mov.u32 	%r316, %r99;
$L__BB10_22:
	bar.sync 	0;
	ld.shared.u32 	%r191, [%r16+24];
	ld.shared.u32 	%r192, [%r23+768];
	add.s32 	%r101, %r192, %r191;
	setp.ge.s32 	%p13, %r101, %r316;
	@%p13 bra 	$L__BB10_24;
	st.shared.u32 	[%r18], %r101;
	mov.u32 	%r316, %r101;
$L__BB10_24:
	bar.sync 	0;
	ld.shared.u32 	%r193, [%r16+28];
	ld.shared.u32 	%r194, [%r23+896];
	add.s32 	%r103, %r194, %r193;
	setp.ge.s32 	%p14, %r103, %r316;
	@%p14 bra 	$L__BB10_26;
	st.shared.u32 	[%r18], %r103;
	mov.u32 	%r316, %r103;
$L__BB10_26:
	bar.sync 	0;
	ld.shared.u32 	%r195, [%r16+32];
	ld.shared.u32 	%r196, [%r23+1024];
	add.s32 	%r105, %r196, %r195;
	setp.ge.s32 	%p15, %r105, %r316;
	@%p15 bra 	$L__BB10_28;
	st.shared.u32 	[%r18], %r105;
	mov.u32 	%r316, %r105;
$L__BB10_28:
	bar.sync 	0;
	ld.shared.u32 	%r197, [%r16+36];
	ld.shared.u32 	%r198, [%r23+1152];
	add.s32 	%r107, %r198, %r197;
	setp.ge.s32 	%p16, %r107, %r316;
	@%p16 bra 	$L__BB10_30;
	st.shared.u32 	[%r18], %r107;
	mov.u32 	%r316, %r107;
$L__BB10_30:
	bar.sync 	0;
	ld.shared.u32 	%r199, [%r16+40];
	ld.shared.u32 	%r200, [%r23+1280];
	add.s32 	%r109, %r200, %r199;
	setp.ge.s32 	%p17, %r109, %r316;
	@%p17 bra 	$L__BB10_32;
	st.shared.u32 	[%r18], %r109;
	mov.u32 	%r316, %r109;
$L__BB10_32:
	bar.sync 	0;
	ld.shared.u32 	%r201, [%r16+44];
	ld.shared.u32 	%r202, [%r23+1408];
	add.s32 	%r111, %r202, %r201;
	setp.ge.s32 	%p18, %r111, %r316;
	@%p18 bra 	$L__BB10_34;
	st.shared.u32 	[%r18], %r111;
	mov.u32 	%r316, %r111;
$L__BB10_34:
	bar.sync 	0;
	ld.shared.u32 	%r203, [%r16+48];
	ld.shared.u32 	%r204, [%r23+1536];
	add.s32 	%r113, %r204, %r203;
	setp.ge.s32 	%p19, %r113, %r316;
	@%p19 bra 	$L__BB10_36;
	st.shared.u32 	[%r18], %r113;
	mov.u32 	%r316, %r113;
$L__BB10_36:
	bar.sync 	0;
	ld.shared.u32 	%r205, [%r16+52];
	ld.shared.u32 	%r206, [%r23+1664];
	add.s32 	%r115, %r206, %r205;
	setp.ge.s32 	%p20, %r115, %r316;
	@%p20 bra 	$L__BB10_38;
	st.shared.u32 	[%r18], %r115;
	mov.u32 	%r316, %r115;
$L__BB10_38:
	bar.sync 	0;
	ld.shared.u32 	%r207, [%r16+56];
	ld.shared.u32 	%r208, [%r23+1792];
	add.s32 	%r117, %r208, %r207;
	setp.ge.s32 	%p21, %r117, %r316;
	@%p21 bra 	$L__BB10_40;
	st.shared.u32 	[%r18], %r117;
	mov.u32 	%r316, %r117;
$L__BB10_40:
	bar.sync 	0;
	ld.shared.u32 	%r209, [%r16+60];
	ld.shared.u32 	%r210, [%r23+1920];
	add.s32 	%r119, %r210, %r209;
	setp.ge.s32 	%p22, %r119, %r316;
	@%p22 bra 	$L__BB10_42;
	st.shared.u32 	[%r18], %r119;
	mov.u32 	%r316, %r119;
$L__BB10_42:
	bar.sync 	0;
	ld.shared.u32 	%r211, [%r16+64];
	ld.shared.u32 	%r212, [%r23+2048];
	add.s32 	%r121, %r212, %r211;
	setp.ge.s32 	%p23, %r121, %r316;
	@%p23 bra 	$L__BB10_44;
	st.shared.u32 	[%r18], %r121;
	mov.u32 	%r316, %r121;
$L__BB10_44:
	bar.sync 	0;
	ld.shared.u32 	%r213, [%r16+68];
	ld.shared.u32 	%r214, [%r23+2176];
	add.s32 	%r123, %r214, %r213;
	setp.ge.s32 	%p24, %r123, %r316;
	@%p24 bra 	$L__BB10_46;
	st.shared.u32 	[%r18], %r123;
	mov.u32 	%r316, %r123;
$L__BB10_46:
	bar.sync 	0;
	ld.shared.u32 	%r215, [%r16+72];
	ld.shared.u32 	%r216, [%r23+2304];
	add.s32 	%r125, %r216, %r215;
	setp.ge.s32 	%p25, %r125, %r316;
	@%p25 bra 	$L__BB10_48;
	st.shared.u32 	[%r18], %r125;
	mov.u32 	%r316, %r125;
$L__BB10_48:
	bar.sync 	0;
	ld.shared.u32 	%r217, [%r16+76];
	ld.shared.u32 	%r218, [%r23+2432];
	add.s32 	%r127, %r218, %r217;
	setp.ge.s32 	%p26, %r127, %r316;
	@%p26 bra 	$L__BB10_50;
	st.shared.u32 	[%r18], %r127;
	mov.u32 	%r316, %r127;
$L__BB10_50:
	bar.sync 	0;
	ld.shared.u32 	%r219, [%r16+80];
	ld.shared.u32 	%r220, [%r23+2560];
	add.s32 	%r129, %r220, %r219;
	setp.ge.s32 	%p27, %r129, %r316;
	@%p27 bra 	$L__BB10_52;
	st.shared.u32 	[%r18], %r129;
	mov.u32 	%r316, %r129;
$L__BB10_52:
	bar.sync 	0;
	ld.shared.u32 	%r221, [%r16+84];
	ld.shared.u32 	%r222, [%r23+2688];
	add.s32 	%r131, %r222, %r221;
	setp.ge.s32 	%p28, %r131, %r316;
	@%p28 bra 	$L__BB10_54;
	st.shared.u32 	[%r18], %r131;
	mov.u32 	%r316, %r131;
$L__BB10_54:
	bar.sync 	0;
	ld.shared.u32 	%r223, [%r16+88];
	ld.shared.u32 	%r224, [%r23+2816];
	add.s32 	%r133, %r224, %r223;
	setp.ge.s32 	%p29, %r133, %r316;
	@%p29 bra 	$L__BB10_56;
	st.shared.u32 	[%r18], %r133;
	mov.u32 	%r316, %r133;
$L__BB10_56:
	bar.sync 	0;
	ld.shared.u32 	%r225, [%r16+92];
	ld.shared.u32 	%r226, [%r23+2944];
	add.s32 	%r135, %r226, %r225;
	setp.ge.s32 	%p30, %r135, %r316;
	@%p30 bra 	$L__BB10_58;
	st.shared.u32 	[%r18], %r135;
	mov.u32 	%r316, %r135;
$L__BB10_58:
	bar.sync 	0;
	ld.shared.u32 	%r227, [%r16+96];
	ld.shared.u32 	%r228, [%r23+3072];
	add.s32 	%r137, %r228, %r227;
	setp.ge.s32 	%p31, %r137, %r316;
	@%p31 bra 	$L__BB10_60;
	st.shared.u32 	[%r18], %r137;
	mov.u32 	%r316, %r137;
$L__BB10_60:
	bar.sync 	0;
	ld.shared.u32 	%r229, [%r16+100];
	ld.shared.u32 	%r230, [%r23+3200];
	add.s32 	%r139, %r230, %r229;
	setp.ge.s32 	%p32, %r139, %r316;
	@%p32 bra 	$L__BB10_62;
	st.shared.u32 	[%r18], %r139;
	mov.u32 	%r316, %r139;
$L__BB10_62:
	bar.sync 	0;
	ld.shared.u32 	%r231, [%r16+104];
	ld.shared.u32 	%r232, [%r23+3328];
	add.s32 	%r141, %r232, %r231;
	setp.ge.s32 	%p33, %r141, %r316;
	@%p33 bra 	$L__BB10_64;
	st.shared.u32 	[%r18], %r141;
	mov.u32 	%r316, %r141;
$L__BB10_64:
	bar.sync 	0;
	ld.shared.u32 	%r233, [%r16+108];
	ld.shared.u32 	%r234, [%r23+3456];
	add.s32 	%r143, %r234, %r233;
	setp.ge.s32 	%p34, %r143, %r316;
	@%p34 bra 	$L__BB10_66;
	st.shared.u32 	[%r18], %r143;
	mov.u32 	%r316, %r143;
$L__BB10_66:
	bar.sync 	0;
	ld.shared.u32 	%r235, [%r16+112];
	ld.shared.u32 	%r236, [%r23+3584];
	add.s32 	%r145, %r236, %r235;
	setp.ge.s32 	%p35, %r145, %r316;
	@%p35 bra 	$L__BB10_68;
	st.shared.u32 	[%r18], %r145;
	mov.u32 	%r316, %r145;
$L__BB10_68:
	bar.sync 	0;
	ld.shared.u32 	%r237, [%r16+116];
	ld.shared.u32 	%r238, [%r23+3712];
	add.s32 	%r147, %r238, %r237;
	setp.ge.s32 	%p36, %r147, %r316;
	@%p36 bra 	$L__BB10_70;
	st.shared.u32 	[%r18], %r147;
	mov.u32 	%r316, %r147;
$L__BB10_70:
	bar.sync 	0;
	ld.shared.u32 	%r239, [%r16+120];
	ld.shared.u32 	%r240, [%r23+3840];
	add.s32 	%r149, %r240, %r239;
	setp.ge.s32 	%p37, %r149, %r316;
	@%p37 bra 	$L__BB10_72;
	st.shared.u32 	[%r18], %r149;
	mov.u32 	%r316, %r149;
$L__BB10_72:
	bar.sync 	0;
	ld.shared.u32 	%r241, [%r16+124];
	ld.shared.u32 	%r242, [%r23+3968];
	add.s32 	%r151, %r242, %r241;
	setp.ge.s32 	%p38, %r151, %r316;
	@%p38 bra 	$L__BB10_74;
	st.shared.u32 	[%r18], %r151;
	mov.u32 	%r316, %r151;
$L__BB10_74:
	bar.sync 	0;
	bra.uni 	$L__BB10_140;
$L__BB10_75:
	add.s32 	%r25, %r170, %r171;
	ld.shared.u32 	%r245, [%r21];
	ld.shared.u32 	%r246, [%r25];
	add.s32 	%r26, %r246, %r245;
	setp.ge.s32 	%p39, %r26, %r316;
	@%p39 bra 	$L__BB10_77;
	st.shared.u32 	[%r18], %r26;
	mov.u32 	%r316, %r26;
$L__BB10_77:
	bar.sync 	0;
	ld.shared.u32 	%r247, [%r21+4];
	ld.shared.u32 	%r248, [%r25+128];
	add.s32 	%r28, %r248, %r247;
	setp.ge.s32 	%p40, %r28, %r316;
	@%p40 bra 	$L__BB10_79;
	st.shared.u32 	[%r18], %r28;
	mov.u32 	%r316, %r28;
$L__BB10_79:
	bar.sync 	0;
	ld.shared.u32 	%r249, [%r21+8];
	ld.shared.u32 	%r250, [%r25+256];
	add.s32 	%r30, %r250, %r249;
	setp.ge.s32 	%p41, %r30, %r316;
	@%p41 bra 	$L__BB10_81;
	st.shared.u32 	[%r18], %r30;
	mov.u32 	%r316, %r30;
$L__BB10_81:
	bar.sync 	0;
	ld.shared.u32 	%r251, [%r21+12];
	ld.shared.u32 	%r252, [%r25+384];
	add.s32 	%r32, %r252, %r251;
	setp.ge.s32 	%p42, %r32, %r316;
	@%p42 bra 	$L__BB10_83;
	st.shared.u32 	[%r18], %r32;
	mov.u32 	%r316, %r32;
$L__BB10_83:
	bar.sync 	0;
	ld.shared.u32 	%r253, [%r21+16];
	ld.shared.u32 	%r254, [%r25+512];
	add.s32 	%r34, %r254, %r253;
	setp.ge.s32 	%p43, %r34, %r316;
	@%p43 bra 	$L__BB10_85;
	st.shared.u32 	[%r18], %r34;
	mov.u32 	%r316, %r34;
$L__BB10_85:
	bar.sync 	0;
	ld.shared.u32 	%r255, [%r21+20];
	ld.shared.u32 	%r256, [%r25+640];
	add.s32 	%r36, %r256, %r255;
	setp.ge.s32 	%p44, %r36, %r316;
	@%p44 bra 	$L__BB10_87;
	st.shared.u32 	[%r18], %r36;
	mov.u32 	%r316, %r36;
$L__BB10_87:
	bar.sync 	0;
	ld.shared.u32 	%r257, [%r21+24];
	ld.shared.u32 	%r258, [%r25+768];
	add.s32 	%r38, %r258, %r257;
	setp.ge.s32 	%p45, %r38, %r316;
	@%p45 bra 	$L__BB10_89;
	st.shared.u32 	[%r18], %r38;
	mov.u32 	%r316, %r38;
$L__BB10_89:
	bar.sync 	0;
	ld.shared.u32 	%r259, [%r21+28];
	ld.shared.u32 	%r260, [%r25+896];
	add.s32 	%r40, %r260, %r259;
	setp.ge.s32 	%p46, %r40, %r316;
	@%p46 bra 	$L__BB10_91;
	st.shared.u32 	[%r18], %r40;
	mov.u32 	%r316, %r40;
$L__BB10_91:
	bar.sync 	0;
	ld.shared.u32 	%r261, [%r21+32];
	ld.shared.u32 	%r262, [%r25+1024];
	add.s32 	%r42, %r262, %r261;
	setp.ge.s32 	%p47, %r42, %r316;
	@%p47 bra 	$L__BB10_93;
	st.shared.u32 	[%r18], %r42;
	mov.u32 	%r316, %r42;
$L__BB10_93:
	bar.sync 	0;
	ld.shared.u32 	%r263, [%r21+36];
	ld.shared.u32 	%r264, [%r25+1152];
	add.s32 	%r44, %r264, %r263;
	setp.ge.s32 	%p48, %r44, %r316;
	@%p48 bra 	$L__BB10_95;
	st.shared.u32 	[%r18], %r44;
	mov.u32 	%r316, %r44;
$L__BB10_95:
	bar.sync 	0;
	ld.shared.u32 	%r265, [%r21+40];
	ld.shared.u32 	%r266, [%r25+1280];
	add.s32 	%r46, %r266, %r265;
	setp.ge.s32 	%p49, %r46, %r316;
	@%p49 bra 	$L__BB10_97;
	st.shared.u32 	[%r18], %r46;
	mov.u32 	%r316, %r46;
$L__BB10_97:
	bar.sync 	0;
	ld.shared.u32 	%r267, [%r21+44];
	ld.shared.u32 	%r268, [%r25+1408];
	add.s32 	%r48, %r268, %r267;
	setp.ge.s32 	%p50, %r48, %r316;
	@%p50 bra 	$L__BB10_99;
	st.shared.u32 	[%r18], %r48;
	mov.u32 	%r316, %r48;
$L__BB10_99:
	bar.sync 	0;
	ld.shared.u32 	%r269, [%r21+48];
	ld.shared.u32 	%r270, [%r25+1536];
	add.s32 	%r50, %r270, %r269;
	setp.ge.s32 	%p51, %r50, %r316;
	@%p51 bra 	$L__BB10_101;
	st.shared.u32 	[%r18], %r50;
	mov.u32 	%r316, %r50;
$L__BB10_101:
	bar.sync 	0;
	ld.shared.u32 	%r271, [%r21+52];
	ld.shared.u32 	%r272, [%r25+1664];
	add.s32 	%r52, %r272, %r271;
	setp.ge.s32 	%p52, %r52, %r316;
	@%p52 bra 	$L__BB10_103;
	st.shared.u32 	[%r18], %r52;
	mov.u32 	%r316, %r52;
$L__BB10_103:
	bar.sync 	0;
	ld.shared.u32 	%r273, [%r21+56];
	ld.shared.u32 	%r274, [%r25+1792];
	add.s32 	%r54, %r274, %r273;
	setp.ge.s32 	%p53, %r54, %r316;
	@%p53 bra 	$L__BB10_105;
	st.shared.u32 	[%r18], %r54;
	mov.u32 	%r316, %r54;
$L__BB10_105:
	bar.sync 	0;
	ld.shared.u32 	%r275, [%r21+60];
	ld.shared.u32 	%r276, [%r25+1920];
	add.s32 	%r56, %r276, %r275;
	setp.ge.s32 	%p54, %r56, %r316;
	@%p54 bra 	$L__BB10_107;
	st.shared.u32 	[%r18], %r56;
	mov.u32 	%r316, %r56;
$L__BB10_107:
	bar.sync 	0;
	ld.shared.u32 	%r277, [%r21+64];
	ld.shared.u32 	%r278, [%r25+2048];
	add.s32 	%r58, %r278, %r277;
	setp.ge.s32 	%p55, %r58, %r316;
	@%p55 bra 	$L__BB10_109;
	st.shared.u32 	[%r18], %r58;
	mov.u32 	%r316, %r58;
$L__BB10_109:
	bar.sync 	0;
	ld.shared.u32 	%r279, [%r21+68];
	ld.shared.u32 	%r280, [%r25+2176];
	add.s32 	%r60, %r280, %r279;
	setp.ge.s32 	%p56, %r60, %r316;
	@%p56 bra 	$L__BB10_111;
	st.shared.u32 	[%r18], %r60;
	mov.u32 	%r316, %r60;
$L__BB10_111:
	bar.sync 	0;
	ld.shared.u32 	%r281, [%r21+72];
	ld.shared.u32 	%r282, [%r25+2304];
	add.s32 	%r62, %r282, %r281;
	setp.ge.s32 	%p57, %r62, %r316;
	@%p57 bra 	$L__BB10_113;
	st.shared.u32 	[%r18], %r62;
	mov.u32 	%r316, %r62;
$L__BB10_113:
	bar.sync 	0;
	ld.shared.u32 	%r283, [%r21+76];
	ld.shared.u32 	%r284, [%r25+2432];
	add.s32 	%r64, %r284, %r283;
	setp.ge.s32 	%p58, %r64, %r316;
	@%p58 bra 	$L__BB10_115;
	st.shared.u32 	[%r18], %r64;
	mov.u32 	%r316, %r64;
$L__BB10_115:
	bar.sync 	0;
	ld.shared.u32 	%r285, [%r21+80];
	ld.shared.u32 	%r286, [%r25+2560];
	add.s32 	%r66, %r286, %r285;
	setp.ge.s32 	%p59, %r66, %r316;
	@%p59 bra 	$L__BB10_117;
	st.shared.u32 	[%r18], %r66;
	mov.u32 	%r316, %r66;
$L__BB10_117:
	bar.sync 	0;
	ld.shared.u32 	%r287, [%r21+84];
	ld.shared.u32 	%r288, [%r25+2688];
	add.s32 	%r68, %r288, %r287;
	setp.ge.s32 	%p60, %r68, %r316;
	@%p60 bra 	$L__BB10_119;
	st.shared.u32 	[%r18], %r68;
	mov.u32 	%r316, %r68;
$L__BB10_119:
	bar.sync 	0;
	ld.shared.u32 	%r289, [%r21+88];
	ld.shared.u32 	%r290, [%r25+2816];
	add.s32 	%r70, %r290, %r289;
	setp.ge.s32 	%p61, %r70, %r316;
	@%p61 bra 	$L__BB10_121;
	st.shared.u32 	[%r18], %r70;
	mov.u32 	%r316, %r70;
$L__BB10_121:
	bar.sync 	0;
	ld.shared.u32 	%r291, [%r21+92];
	ld.shared.u32 	%r292, [%r25+2944];
	add.s32 	%r72, %r292, %r291;
	setp.ge.s32 	%p62, %r72, %r316;
	@%p62 bra 	$L__BB10_123;
	st.shared.u32 	[%r18], %r72;
	mov.u32 	%r316, %r72;
$L__BB10_123:
	bar.sync 	0;
	ld.shared.u32 	%r293, [%r21+96];
	ld.shared.u32 	%r294, [%r25+3072];
	add.s32 	%r74, %r294, %r293;
	setp.ge.s32 	%p63, %r74, %r316;
	@%p63 bra 	$L__BB10_125;
	st.shared.u32 	[%r18], %r74;
	mov.u32 	%r316, %r74;
$L__BB10_125:
	bar.sync 	0;
	ld.shared.u32 	%r295, [%r21+100];
	ld.shared.u32 	%r296, [%r25+3200];
	add.s32 	%r76, %r296, %r295;
	setp.ge.s32 	%p64, %r76, %r316;
	@%p64 bra 	$L__BB10_127;
	st.shared.u32 	[%r18], %r76;
	mov.u32 	%r316, %r76;
$L__BB10_127:
	bar.sync 	0;
	ld.shared.u32 	%r297, [%r21+104];
	ld.shared.u32 	%r298, [%r25+3328];
	add.s32 	%r78, %r298, %r297;
	setp.ge.s32 	%p65, %r78, %r316;
	@%p65 bra 	$L__BB10_129;
	st.shared.u32 	[%r18], %r78;
	mov.u32 	%r316, %r78;
$L__BB10_129:
	bar.sync 	0;
	ld.shared.u32 	%r299, [%r21+108];
	ld.shared.u32 	%r300, [%r25+3456];
	add.s32 	%r80, %r300, %r299;
	setp.ge.s32 	%p66, %r80, %r316;
	@%p66 bra 	$L__BB10_131;
	st.shared.u32 	[%r18], %r80;
	mov.u32 	%r316, %r80;
$L__BB10_131:
	bar.sync 	0;
	ld.shared.u32 	%r301, [%r21+112];
	ld.shared.u32 	%r302, [%r25+3584];
	add.s32 	%r82, %r302, %r301;
	setp.ge.s32 	%p67, %r82, %r316;
	@%p67 bra 	$L__BB10_133;
	st.shared.u32 	[%r18], %r82;
	mov.u32 	%r316, %r82;
$L__BB10_133:
	bar.sync 	0;
	ld.shared.u32 	%r303, [%r21+116];
	ld.shared.u32 	%r304, [%r25+3712];
	add.s32 	%r84, %r304, %r303;
	setp.ge.s32 	%p68, %r84, %r316;
	@%p68 bra 	$L__BB10_135;
	st.shared.u32 	[%r18], %r84;
	mov.u32 	%r316, %r84;
$L__BB10_135:
	bar.sync 	0;
	ld.shared.u32 	%r305, [%r21+120];
	ld.shared.u32 	%r306, [%r25+3840];
	add.s32 	%r86, %r306, %r305;
	setp.ge.s32 	%p69, %r86, %r316;
	@%p69 bra 	$L__BB10_137;
	st.shared.u32 	[%r18], %r86;
	mov.u32 	%r316, %r86;
$L__BB10_137:
	bar.sync 	0;
	ld.shared.u32 	%r307, [%r21+124];
	ld.shared.u32 	%r308, [%r25+3968];
	add.s32 	%r88, %r308, %r307;
	setp.ge.s32 	%p70, %r88, %r316;
	@%p70 bra 	$L__BB10_139;
	st.shared.u32 	[%r18], %r88;
	mov.u32 	%r316, %r88;
$L__BB10_139:
	bar.sync 	0;
$L__BB10_140:
	st.global.u32 	[%rd2], %r316;
$L__BB10_141:
	ret;

}
	// .globl	_Z11phase_threeILi32EEvPiiiii
.visible .entry _Z11phase_threeILi32EEvPiiiii(
	.param .u64 .ptr .align 1 _Z11phase_threeILi32EEvPiiiii_param_0,
	.param .u32 _Z11phase_threeILi32EEvPiiiii_param_1,
	.param .u32 _Z11phase_threeILi32EEvPiiiii_param_2,
	.param .u32 _Z11phase_threeILi32EEvPiiiii_param_3,
	.param .u32 _Z11phase_threeILi32EEvPiiiii_param_4
)
{
	.reg .pred 	%p<7>;
	.reg .b32 	%r<171>;
	.reg .b64 	%rd<9>;
	// demoted variable
	.shared .align 4 .b8 _ZZ11phase_threeILi32EEvPiiiiiE3s_l[4096];
	// demoted variable
	.shared .align 4 .b8 _ZZ11phase_threeILi32EEvPiiiiiE3s_r[4096];
	ld.param.u64 	%rd2, [_Z11phase_threeILi32EEvPiiiii_param_0];
	ld.param.u32 	%r17, [_Z11phase_threeILi32EEvPiiiii_param_1];
	ld.param.u32 	%r14, [_Z11phase_threeILi32EEvPiiiii_param_2];
	ld.param.u32 	%r15, [_Z11phase_threeILi32EEvPiiiii_param_3];
	ld.param.u32 	%r16, [_Z11phase_threeILi32EEvPiiiii_param_4];
	cvta.to.global.u64 	%rd1, %rd2;
	mov.u32 	%r1, %ctaid.x;
	setp.eq.s32 	%p1, %r1, %r17;
	mov.u32 	%r2, %ctaid.y;
	setp.eq.s32 	%p2, %r2, %r17;
	or.pred  	%p3, %p1, %p2;
	@%p3 bra 	$L__BB11_7;
	shl.b32 	%r19, %r2, 5;
	mov.u32 	%r3, %tid.y;
	add.s32 	%r4, %r19, %r3;
	shl.b32 	%r20, %r1, 5;
	mov.u32 	%r5, %tid.x;
	add.s32 	%r6, %r20, %r5;
	add.s32 	%r7, %r16, %r5;
	add.s32 	%r8, %r16, %r3;
	mov.b32 	%r169, 1000000000;
	max.s32 	%r21, %r4, %r7;
	setp.ge.s32 	%p4, %r21, %r15;
	@%p4 bra 	$L__BB11_3;
	mad.lo.s32 	%r22, %r14, %r4, %r7;
	mul.wide.s32 	%rd3, %r22, 4;
	add.s64 	%rd4, %rd1, %rd3;
	ld.global.u32 	%r169, [%rd4];
$L__BB11_3:
	shl.b32 	%r24, %r3, 7;
	mov.u32 	%r25, _ZZ11phase_threeILi32EEvPiiiiiE3s_l;
	add.s32 	%r11, %r25, %r24;
	shl.b32 	%r26, %r5, 2;
	add.s32 	%r27, %r11, %r26;
	st.shared.u32 	[%r27], %r169;
	mov.b32 	%r170, 1000000000;
	max.s32 	%r28, %r6, %r8;
	setp.ge.s32 	%p5, %r28, %r15;
	@%p5 bra 	$L__BB11_5;
	mad.lo.s32 	%r29, %r8, %r14, %r6;
	mul.wide.s32 	%rd5, %r29, 4;
	add.s64 	%rd6, %rd1, %rd5;
	ld.global.u32 	%r170, [%rd6];
$L__BB11_5:
	mov.u32 	%r31, _ZZ11phase_threeILi32EEvPiiiiiE3s_r;
	add.s32 	%r32, %r31, %r24;
	add.s32 	%r34, %r32, %r26;
	st.shared.u32 	[%r34], %r170;
	max.s32 	%r35, %r4, %r6;
	setp.ge.s32 	%p6, %r35, %r15;
	@%p6 bra 	$L__BB11_7;
	mad.lo.s32 	%r36, %r14, %r4, %r6;
	mul.wide.s32 	%rd7, %r36, 4;
	add.s64 	%rd8, %rd1, %rd7;
	ld.global.u32 	%r37, [%rd8];
	bar.sync 	0;
	add.s32 	%r40, %r31, %r26;
	ld.shared.u32 	%r41, [%r11];
	ld.shared.u32 	%r42, [%r40];
	add.s32 	%r43, %r42, %r41;
	min.s32 	%r44, %r43, %r37;
	ld.shared.u32 	%r45, [%r11+4];
	ld.shared.u32 	%r46, [%r40+128];
	add.s32 	%r47, %r46, %r45;
	min.s32 	%r48, %r47, %r44;
	ld.shared.u32 	%r49, [%r11+8];
	ld.shared.u32 	%r50, [%r40+256];
	add.s32 	%r51, %r50, %r49;
	min.s32 	%r52, %r51, %r48;
	ld.shared.u32 	%r53, [%r11+12];
	ld.shared.u32 	%r54, [%r40+384];
	add.s32 	%r55, %r54, %r53;
	min.s32 	%r56, %r55, %r52;
	ld.shared.u32 	%r57, [%r11+16];
	ld.shared.u32 	%r58, [%r40+512];
	add.s32 	%r59, %r58, %r57;
	min.s32 	%r60, %r59, %r56;
	ld.shared.u32 	%r61, [%r11+20];
	ld.shared.u32 	%r62, [%r40+640];
	add.s32 	%r63, %r62, %r61;
	min.s32 	%r64, %r63, %r60;
	ld.shared.u32 	%r65, [%r11+24];
	ld.shared.u32 	%r66, [%r40+768];
	add.s32 	%r67, %r66, %r65;
	min.s32 	%r68, %r67, %r64;
	ld.shared.u32 	%r69, [%r11+28];
	ld.shared.u32 	%r70, [%r40+896];
	add.s32 	%r71, %r70, %r69;
	min.s32 	%r72, %r71, %r68;
	ld.shared.u32 	%r73, [%r11+32];
	ld.shared.u32 	%r74, [%r40+1024];
	add.s32 	%r75, %r74, %r73;
	min.s32 	%r76, %r75, %r72;
	ld.shared.u32 	%r77, [%r11+36];
	ld.shared.u32 	%r78, [%r40+1152];
	add.s32 	%r79, %r78, %r77;
	min.s32 	%r80, %r79, %r76;
	ld.shared.u32 	%r81, [%r11+40];
	ld.shared.u32 	%r82, [%r40+1280];
	add.s32 	%r83, %r82, %r81;
	min.s32 	%r84, %r83, %r80;
	ld.shared.u32 	%r85, [%r11+44];
	ld.shared.u32 	%r86, [%r40+1408];
	add.s32 	%r87, %r86, %r85;
	min.s32 	%r88, %r87, %r84;
	ld.shared.u32 	%r89, [%r11+48];
	ld.shared.u32 	%r90, [%r40+1536];
	add.s32 	%r91, %r90, %r89;
	min.s32 	%r92, %r91, %r88;
	ld.shared.u32 	%r93, [%r11+52];
	ld.shared.u32 	%r94, [%r40+1664];
	add.s32 	%r95, %r94, %r93;
	min.s32 	%r96, %r95, %r92;
	ld.shared.u32 	%r97, [%r11+56];
	ld.shared.u32 	%r98, [%r40+1792];
	add.s32 	%r99, %r98, %r97;
	min.s32 	%r100, %r99, %r96;
	ld.shared.u32 	%r101, [%r11+60];
	ld.shared.u32 	%r102, [%r40+1920];
	add.s32 	%r103, %r102, %r101;
	min.s32 	%r104, %r103, %r100;
	ld.shared.u32 	%r105, [%r11+64];
	ld.shared.u32 	%r106, [%r40+2048];
	add.s32 	%r107, %r106, %r105;
	min.s32 	%r108, %r107, %r104;
	ld.shared.u32 	%r109, [%r11+68];
	ld.shared.u32 	%r110, [%r40+2176];
	add.s32 	%r111, %r110, %r109;
	min.s32 	%r112, %r111, %r108;
	ld.shared.u32 	%r113, [%r11+72];
	ld.shared.u32 	%r114, [%r40+2304];
	add.s32 	%r115, %r114, %r113;
	min.s32 	%r116, %r115, %r112;
	ld.shared.u32 	%r117, [%r11+76];
	ld.shared.u32 	%r118, [%r40+2432];
	add.s32 	%r119, %r118, %r117;
	min.s32 	%r120, %r119, %r116;
	ld.shared.u32 	%r121, [%r11+80];
	ld.shared.u32 	%r122, [%r40+2560];
	add.s32 	%r123, %r122, %r121;
	min.s32 	%r124, %r123, %r120;
	ld.shared.u32 	%r125, [%r11+84];
	ld.shared.u32 	%r126, [%r40+2688];
	add.s32 	%r127, %r126, %r125;
	min.s32 	%r128, %r127, %r124;
	ld.shared.u32 	%r129, [%r11+88];
	ld.shared.u32 	%r130, [%r40+2816];
	add.s32 	%r131, %r130, %r129;
	min.s32 	%r132, %r131, %r128;
	ld.shared.u32 	%r133, [%r11+92];
	ld.shared.u32 	%r134, [%r40+2944];
	add.s32 	%r135, %r134, %r133;
	min.s32 	%r136, %r135, %r132;
	ld.shared.u32 	%r137, [%r11+96];
	ld.shared.u32 	%r138, [%r40+3072];
	add.s32 	%r139, %r138, %r137;
	min.s32 	%r140, %r139, %r136;
	ld.shared.u32 	%r141, [%r11+100];
	ld.shared.u32 	%r142, [%r40+3200];
	add.s32 	%r143, %r142, %r141;
	min.s32 	%r144, %r143, %r140;
	ld.shared.u32 	%r145, [%r11+104];
	ld.shared.u32 	%r146, [%r40+3328];
	add.s32 	%r147, %r146, %r145;
	min.s32 	%r148, %r147, %r144;
	ld.shared.u32 	%r149, [%r11+108];
	ld.shared.u32 	%r150, [%r40+3456];
	add.s32 	%r151, %r150, %r149;
	min.s32 	%r152, %r151, %r148;
	ld.shared.u32 	%r153, [%r11+112];
	ld.shared.u32 	%r154, [%r40+3584];
	add.s32 	%r155, %r154, %r153;
	min.s32 	%r156, %r155, %r152;
	ld.shared.u32 	%r157, [%r11+116];
	ld.shared.u32 	%r158, [%r40+3712];
	add.s32 	%r159, %r158, %r157;
	min.s32 	%r160, %r159, %r156;
	ld.shared.u32 	%r161, [%r11+120];
	ld.shared.u32 	%r162, [%r40+3840];
	add.s32 	%r163, %r162, %r161;
	min.s32 	%r164, %r163, %r160;
	ld.shared.u32 	%r165, [%r11+124];
	ld.shared.u32 	%r166, [%r40+3968];
	add.s32 	%r167, %r166, %r165;
	min.s32 	%r168, %r167, %r164;
	st.global.u32 	[%rd8], %r168;
$L__BB11_7:
	ret;

}


// ===== COMPILED SASS (sm_100) =====

	.target	sm_100

	.elftype	@"ET_EXEC"


//--------------------- .note.nv.tkinfo           --------------------------
	.section	.note.nv.tkinfo,"",@"SHT_NOTE"
	.sectionflags	@"SHF_NOTE_NV_TKINFO"
	.tkinfo
        /*0018*/ 	.word	0x00000002
        /*0030*/ 	.string	""
        /*0030*/ 	.string	"ptxas"
        /*0030*/ 	.string	"Cuda compilation tools, release 13.0, V13.0.88"
        /*0030*/ 	.string	"Build cuda_13.0.r13.0/compiler.36424714_0"
        /*0030*/ 	.string	"-arch sm_100 -m 64 "



//--------------------- .note.nv.cuinfo           --------------------------
	.section	.note.nv.cuinfo,"",@"SHT_NOTE"
	.sectionflags	@"SHF_NOTE_NV_CUINFO"
        /*0018*/ 	.short	0x0002
        /*001a*/ 	.short	0x0064
        /*001c*/ 	.short	0x0082
	.zero		2


//--------------------- .nv.info                  --------------------------
	.section	.nv.info,"",@"SHT_CUDA_INFO"
	.align	4


	//----- nvinfo : EIATTR_REGCOUNT
	.align		4
        /*0000*/ 	.byte	0x04, 0x2f
        /*0002*/ 	.short	(.L_1 - .L_0)
	.align		4
.L_0:
        /*0004*/ 	.word	index@(_Z9phase_oneILi8EEvPiiiii)
        /*0008*/ 	.word	0x0000000e


	//----- nvinfo : EIATTR_FRAME_SIZE
	.align		4
.L_1:
        /*000c*/ 	.byte	0x04, 0x11
        /*000e*/ 	.short	(.L_3 - .L_2)
	.align		4
.L_2:
        /*0010*/ 	.word	index@(_Z9phase_oneILi8EEvPiiiii)
        /*0014*/ 	.word	0x00000000


	//----- nvinfo : EIATTR_REGCOUNT
	.align		4
.L_3:
        /*0018*/ 	.byte	0x04, 0x2f
        /*001a*/ 	.short	(.L_5 - .L_4)
	.align		4
.L_4:
        /*001c*/ 	.word	index@(_Z9phase_twoILi8EEvPiiiii)
        /*0020*/ 	.word	0x0000000e


	//----- nvinfo : EIATTR_FRAME_SIZE
	.align		4
.L_5:
        /*0024*/ 	.byte	0x04, 0x11
        /*0026*/ 	.short	(.L_7 - .L_6)
	.align		4
.L_6:
        /*0028*/ 	.word	index@(_Z9phase_twoILi8EEvPiiiii)
        /*002c*/ 	.word	0x00000000


	//----- nvinfo : EIATTR_REGCOUNT
	.align		4
.L_7:
        /*0030*/ 	.byte	0x04, 0x2f
        /*0032*/ 	.short	(.L_9 - .L_8)
	.align		4
.L_8:
        /*0034*/ 	.word	index@(_Z11phase_threeILi8EEvPiiiii)
        /*0038*/ 	.word	0x00000018


	//----- nvinfo : EIATTR_FRAME_SIZE
	.align		4
.L_9:
        /*003c*/ 	.byte	0x04, 0x11
        /*003e*/ 	.short	(.L_11 - .L_10)
	.align		4
.L_10:
        /*0040*/ 	.word	index@(_Z11phase_threeILi8EEvPiiiii)
        /*0044*/ 	.word	0x00000000


	//----- nvinfo : EIATTR_REGCOUNT
	.align		4
.L_11:
        /*0048*/ 	.byte	0x04, 0x2f
        /*004a*/ 	.short	(.L_13 - .L_12)
	.align		4
.L_12:
        /*004c*/ 	.word	index@(_Z9phase_oneILi16EEvPiiiii)
        /*0050*/ 	.word	0x0000000e


	//----- nvinfo : EIATTR_FRAME_SIZE
	.align		4
.L_13:
        /*0054*/ 	.byte	0x04, 0x11
        /*0056*/ 	.short	(.L_15 - .L_14)
	.align		4
.L_14:
        /*0058*/ 	.word	index@(_Z9phase_oneILi16EEvPiiiii)
        /*005c*/ 	.word	0x00000000


	//----- nvinfo : EIATTR_REGCOUNT
	.align		4
.L_15:
        /*0060*/ 	.byte	0x04, 0x2f
        /*0062*/ 	.short	(.L_17 - .L_16)
	.align		4
.L_16:
        /*0064*/ 	.word	index@(_Z9phase_twoILi16EEvPiiiii)
        /*0068*/ 	.word	0x0000000e


	//----- nvinfo : EIATTR_FRAME_SIZE
	.align		4
.L_17:
        /*006c*/ 	.byte	0x04, 0x11
        /*006e*/ 	.short	(.L_19 - .L_18)
	.align		4
.L_18:
        /*0070*/ 	.word	index@(_Z9phase_twoILi16EEvPiiiii)
        /*0074*/ 	.word	0x00000000


	//----- nvinfo : EIATTR_REGCOUNT
	.align		4
.L_19:
        /*0078*/ 	.byte	0x04, 0x2f
        /*007a*/ 	.short	(.L_21 - .L_20)
	.align		4
.L_20:
        /*007c*/ 	.word	index@(_Z11phase_threeILi16EEvPiiiii)
        /*0080*/ 	.word	0x0000001e


	//----- nvinfo : EIATTR_FRAME_SIZE
	.align		4
.L_21:
        /*0084*/ 	.byte	0x04, 0x11
        /*0086*/ 	.short	(.L_23 - .L_22)
	.align		4
.L_22:
        /*0088*/ 	.word	index@(_Z11phase_threeILi16EEvPiiiii)
        /*008c*/ 	.word	0x00000000


	//----- nvinfo : EIATTR_REGCOUNT
	.align		4
.L_23:
        /*0090*/ 	.byte	0x04, 0x2f
        /*0092*/ 	.short	(.L_25 - .L_24)
	.align		4
.L_24:
        /*0094*/ 	.word	index@(_Z9phase_oneILi24EEvPiiiii)
        /*0098*/ 	.word	0x0000000e


	//----- nvinfo : EIATTR_FRAME_SIZE
	.align		4
.L_25:
        /*009c*/ 	.byte	0x04, 0x11
        /*009e*/ 	.short	(.L_27 - .L_26)
	.align		4
.L_26:
        /*00a0*/ 	.word	index@(_Z9phase_oneILi24EEvPiiiii)
        /*00a4*/ 	.word	0x00000000


	//----- nvinfo : EIATTR_REGCOUNT
	.align		4
.L_27:
        /*00a8*/ 	.byte	0x04, 0x2f
        /*00aa*/ 	.short	(.L_29 - .L_28)
	.align		4
.L_28:
        /*00ac*/ 	.word	index@(_Z9phase_twoILi24EEvPiiiii)
        /*00b0*/ 	.word	0x00000010


	//----- nvinfo : EIATTR_FRAME_SIZE
	.align		4
.L_29:
        /*00b4*/ 	.byte	0x04, 0x11
        /*00b6*/ 	.short	(.L_31 - .L_30)
	.align		4
.L_30:
        /*00b8*/ 	.word	index@(_Z9phase_twoILi24EEvPiiiii)
        /*00bc*/ 	.word	0x00000000


	//----- nvinfo : EIATTR_REGCOUNT
	.align		4
.L_31:
        /*00c0*/ 	.byte	0x04, 0x2f
        /*00c2*/ 	.short	(.L_33 - .L_32)
	.align		4
.L_32:
        /*00c4*/ 	.word	index@(_Z11phase_threeILi24EEvPiiiii)
        /*00c8*/ 	.word	0x0000001e


	//----- nvinfo : EIATTR_FRAME_SIZE
	.align		4
.L_33:
        /*00cc*/ 	.byte	0x04, 0x11
        /*00ce*/ 	.short	(.L_35 - .L_34)
	.align		4
.L_34:
        /*00d0*/ 	.word	index@(_Z11phase_threeILi24EEvPiiiii)
        /*00d4*/ 	.word	0x00000000


	//----- nvinfo : EIATTR_REGCOUNT
	.align		4
.L_35:
        /*00d8*/ 	.byte	0x04, 0x2f
        /*00da*/ 	.short	(.L_37 - .L_36)
	.align		4
.L_36:
        /*00dc*/ 	.word	index@(_Z9phase_oneILi32EEvPiiiii)
        /*00e0*/ 	.word	0x0000000e


	//----- nvinfo : EIATTR_FRAME_SIZE
	.align		4
.L_37:
        /*00e4*/ 	.byte	0x04, 0x11
        /*00e6*/ 	.short	(.L_39 - .L_38)
	.align		4
.L_38:
        /*00e8*/ 	.word	index@(_Z9phase_oneILi32EEvPiiiii)
        /*00ec*/ 	.word	0x00000000


	//----- nvinfo : EIATTR_REGCOUNT
	.align		4
.L_39:
        /*00f0*/ 	.byte	0x04, 0x2f
        /*00f2*/ 	.short	(.L_41 - .L_40)
	.align		4
.L_40:
        /*00f4*/ 	.word	index@(_Z9phase_twoILi32EEvPiiiii)
        /*00f8*/ 	.word	0x0000000e


	//----- nvinfo : EIATTR_FRAME_SIZE
	.align		4
.L_41:
        /*00fc*/ 	.byte	0x04, 0x11
        /*00fe*/ 	.short	(.L_43 - .L_42)
	.align		4
.L_42:
        /*0100*/ 	.word	index@(_Z9phase_twoILi32EEvPiiiii)
        /*0104*/ 	.word	0x00000000


	//----- nvinfo : EIATTR_REGCOUNT
	.align		4
.L_43:
        /*0108*/ 	.byte	0x04, 0x2f
        /*010a*/ 	.short	(.L_45 - .L_44)
	.align		4
.L_44:
        /*010c*/ 	.word	index@(_Z11phase_threeILi32EEvPiiiii)
        /*0110*/ 	.word	0x00000020


	//----- nvinfo : EIATTR_FRAME_SIZE
	.align		4
.L_45:
        /*0114*/ 	.byte	0x04, 0x11
        /*0116*/ 	.short	(.L_47 - .L_46)
	.align		4
.L_46:
        /*0118*/ 	.word	index@(_Z11phase_threeILi32EEvPiiiii)
        /*011c*/ 	.word	0x00000000


	//----- nvinfo : EIATTR_MIN_STACK_SIZE
	.align		4
.L_47:
        /*0120*/ 	.byte	0x04, 0x12
        /*0122*/ 	.short	(.L_49 - .L_48)
	.align		4
.L_48:
        /*0124*/ 	.word	index@(_Z11phase_threeILi32EEvPiiiii)
        /*0128*/ 	.word	0x00000000


	//----- nvinfo : EIATTR_MIN_STACK_SIZE
	.align		4
.L_49:
        /*012c*/ 	.byte	0x04, 0x12
        /*012e*/ 	.short	(.L_51 - .L_50)
	.align		4
.L_50:
        /*0130*/ 	.word	index@(_Z9phase_twoILi32EEvPiiiii)
        /*0134*/ 	.word	0x00000000


	//----- nvinfo : EIATTR_MIN_STACK_SIZE
	.align		4
.L_51:
        /*0138*/ 	.byte	0x04, 0x12
        /*013a*/ 	.short	(.L_53 - .L_52)
	.align		4
.L_52:
        /*013c*/ 	.word	index@(_Z9phase_oneILi32EEvPiiiii)
        /*0140*/ 	.word	0x00000000


	//----- nvinfo : EIATTR_MIN_STACK_SIZE
	.align		4
.L_53:
        /*0144*/ 	.byte	0x04, 0x12
        /*0146*/ 	.short	(.L_55 - .L_54)
	.align		4
.L_54:
        /*0148*/ 	.word	index@(_Z11phase_threeILi24EEvPiiiii)
        /*014c*/ 	.word	0x00000000


	//----- nvinfo : EIATTR_MIN_STACK_SIZE
	.align		4
.L_55:
        /*0150*/ 	.byte	0x04, 0x12
        /*0152*/ 	.short	(.L_57 - .L_56)
	.align		4
.L_56:
        /*0154*/ 	.word	index@(_Z9phase_twoILi24EEvPiiiii)
        /*0158*/ 	.word	0x00000000


	//----- nvinfo : EIATTR_MIN_STACK_SIZE
	.align		4
.L_57:
        /*015c*/ 	.byte	0x04, 0x12
        /*015e*/ 	.short	(.L_59 - .L_58)
	.align		4
.L_58:
        /*0160*/ 	.word	index@(_Z9phase_oneILi24EEvPiiiii)
        /*0164*/ 	.word	0x00000000


	//----- nvinfo : EIATTR_MIN_STACK_SIZE
	.align		4
.L_59:
        /*0168*/ 	.byte	0x04, 0x12
        /*016a*/ 	.short	(.L_61 - .L_60)
	.align		4
.L_60:
        /*016c*/ 	.word	index@(_Z11phase_threeILi16EEvPiiiii)
        /*0170*/ 	.word	0x00000000


	//----- nvinfo : EIATTR_MIN_STACK_SIZE
	.align		4
.L_61:
        /*0174*/ 	.byte	0x04, 0x12
        /*0176*/ 	.short	(.L_63 - .L_62)
	.align		4
.L_62:
        /*0178*/ 	.word	index@(_Z9phase_twoILi16EEvPiiiii)
        /*017c*/ 	.word	0x00000000


	//----- nvinfo : EIATTR_MIN_STACK_SIZE
	.align		4
.L_63:
        /*0180*/ 	.byte	0x04, 0x12
        /*0182*/ 	.short	(.L_65 - .L_64)
	.align		4
.L_64:
        /*0184*/ 	.word	index@(_Z9phase_oneILi16EEvPiiiii)
        /*0188*/ 	.word	0x00000000


	//----- nvinfo : EIATTR_MIN_STACK_SIZE
	.align		4
.L_65:
        /*018c*/ 	.byte	0x04, 0x12
        /*018e*/ 	.short	(.L_67 - .L_66)
	.align		4
.L_66:
        /*0190*/ 	.word	index@(_Z11phase_threeILi8EEvPiiiii)
        /*0194*/ 	.word	0x00000000


	//----- nvinfo : EIATTR_MIN_STACK_SIZE
	.align		4
.L_67:
        /*0198*/ 	.byte	0x04, 0x12
        /*019a*/ 	.short	(.L_69 - .L_68)
	.align		4
.L_68:
        /*019c*/ 	.word	index@(_Z9phase_twoILi8EEvPiiiii)
        /*01a0*/ 	.word	0x00000000


	//----- nvinfo : EIATTR_MIN_STACK_SIZE
	.align		4
.L_69:
        /*01a4*/ 	.byte	0x04, 0x12
        /*01a6*/ 	.short	(.L_71 - .L_70)
	.align		4
.L_70:
        /*01a8*/ 	.word	index@(_Z9phase_oneILi8EEvPiiiii)
        /*01ac*/ 	.word	0x00000000
.L_71:


//--------------------- .nv.compat                --------------------------
	.section	.nv.compat,"",@"SHT_CUDA_COMPAT_INFO"
	.align	4
        /*0000*/ 	.byte	0x02, 0x09, 0x00, 0x00, 0x02, 0x02, 0x01, 0x00, 0x02, 0x05, 0x05, 0x00, 0x03, 0x07, 0x01, 0x01
        /*0010*/ 	.byte	0x02, 0x03, 0x00, 0x00, 0x02, 0x06, 0x01, 0x00, 0x04, 0x0b, 0x08, 0x00, 0x09, 0x00, 0x00, 0x00
        /*0020*/ 	.byte	0x00, 0x00, 0x00, 0x00


//--------------------- .nv.info._Z11phase_threeILi32EEvPiiiii --------------------------
	.section	.nv.info._Z11phase_threeILi32EEvPiiiii,"",@"SHT_CUDA_INFO"
	.sectionflags	@""
	.align	4


	//----- nvinfo : EIATTR_CUDA_API_VERSION
	.align		4
        /*0000*/ 	.byte	0x04, 0x37
        /*0002*/ 	.short	(.L_73 - .L_72)
.L_72:
        /*0004*/ 	.word	0x00000082


	//----- nvinfo : EIATTR_KPARAM_INFO
	.align		4
.L_73:
        /*0008*/ 	.byte	0x04, 0x17
        /*000a*/ 	.short	(.L_75 - .L_74)
.L_74:
        /*000c*/ 	.word	0x00000000
        /*0010*/ 	.short	0x0004
        /*0012*/ 	.short	0x0014
        /*0014*/ 	.byte	0x00, 0xf0, 0x11, 0x00


	//----- nvinfo : EIATTR_KPARAM_INFO
	.align		4
.L_75:
        /*0018*/ 	.byte	0x04, 0x17
        /*001a*/ 	.short	(.L_77 - .L_76)
.L_76:
        /*001c*/ 	.word	0x00000000
        /*0020*/ 	.short	0x0003
        /*0022*/ 	.short	0x0010
        /*0024*/ 	.byte	0x00, 0xf0, 0x11, 0x00


	//----- nvinfo : EIATTR_KPARAM_INFO
	.align		4
.L_77:
        /*0028*/ 	.byte	0x04, 0x17
        /*002a*/ 	.short	(.L_79 - .L_78)
.L_78:
        /*002c*/ 	.word	0x00000000
        /*0030*/ 	.short	0x0002
        /*0032*/ 	.short	0x000c
        /*0034*/ 	.byte	0x00, 0xf0, 0x11, 0x00


	//----- nvinfo : EIATTR_KPARAM_INFO
	.align		4
.L_79:
        /*0038*/ 	.byte	0x04, 0x17
        /*003a*/ 	.short	(.L_81 - .L_80)
.L_80:
        /*003c*/ 	.word	0x00000000
        /*0040*/ 	.short	0x0001
        /*0042*/ 	.short	0x0008
        /*0044*/ 	.byte	0x00, 0xf0, 0x11, 0x00


	//----- nvinfo : EIATTR_KPARAM_INFO
	.align		4
.L_81:
        /*0048*/ 	.byte	0x04, 0x17
        /*004a*/ 	.short	(.L_83 - .L_82)
.L_82:
        /*004c*/ 	.word	0x00000000
        /*0050*/ 	.short	0x0000
        /*0052*/ 	.short	0x0000
        /*0054*/ 	.byte	0x00, 0xf5, 0x21, 0x00


	//----- nvinfo : EIATTR_SPARSE_MMA_MASK
	.align		4
.L_83:
        /*0058*/ 	.byte	0x03, 0x50
        /*005a*/ 	.short	0x0000


	//----- nvinfo : EIATTR_MAXREG_COUNT
	.align		4
        /*005c*/ 	.byte	0x03, 0x1b
        /*005e*/ 	.short	0x00ff


	//----- nvinfo : EIATTR_NUM_BARRIERS
	.align		4
        /*0060*/ 	.byte	0x02, 0x4c
        /*0062*/ 	.byte	0x01
	.zero		1


	//----- nvinfo : EIATTR_MERCURY_ISA_VERSION
	.align		4
        /*0064*/ 	.byte	0x03, 0x5f
        /*0066*/ 	.short	0x0101


	//----- nvinfo : EIATTR_VRC_CTA_INIT_COUNT
	.align		4
        /*0068*/ 	.byte	0x02, 0x4a
	.zero		1
	.zero		1


	//----- nvinfo : EIATTR_EXIT_INSTR_OFFSETS
	.align		4
        /*006c*/ 	.byte	0x04, 0x1c
        /*006e*/ 	.short	(.L_85 - .L_84)


	//   ....[0]....
.L_84:
        /*0070*/ 	.word	0x00000060


	//   ....[1]....
        /*0074*/ 	.word	0x000002c0


	//   ....[2]....
        /*0078*/ 	.word	0x000007d0


	//----- nvinfo : EIATTR_CBANK_PARAM_SIZE
	.align		4
.L_85:
        /*007c*/ 	.byte	0x03, 0x19
        /*007e*/ 	.short	0x0018


	//----- nvinfo : EIATTR_PARAM_CBANK
	.align		4
        /*0080*/ 	.byte	0x04, 0x0a
        /*0082*/ 	.short	(.L_87 - .L_86)
	.align		4
.L_86:
        /*0084*/ 	.word	index@(.nv.constant0._Z11phase_threeILi32EEvPiiiii)
        /*0088*/ 	.short	0x0380
        /*008a*/ 	.short	0x0018


	//----- nvinfo : EIATTR_SW_WAR
	.align		4
.L_87:
        /*008c*/ 	.byte	0x04, 0x36
        /*008e*/ 	.short	(.L_89 - .L_88)
.L_88:
        /*0090*/ 	.word	0x00000008
.L_89:


//--------------------- .nv.info._Z9phase_twoILi32EEvPiiiii --------------------------
	.section	.nv.info._Z9phase_twoILi32EEvPiiiii,"",@"SHT_CUDA_INFO"
	.sectionflags	@""
	.align	4


	//----- nvinfo : EIATTR_CUDA_API_VERSION
	.align		4
        /*0000*/ 	.byte	0x04, 0x37
        /*0002*/ 	.short	(.L_91 - .L_90)
.L_90:
        /*0004*/ 	.word	0x00000082


	//----- nvinfo : EIATTR_KPARAM_INFO
	.align		4
.L_91:
        /*0008*/ 	.byte	0x04, 0x17
        /*000a*/ 	.short	(.L_93 - .L_92)
.L_92:
        /*000c*/ 	.word	0x00000000
        /*0010*/ 	.short	0x0004
        /*0012*/ 	.short	0x0014
        /*0014*/ 	.byte	0x00, 0xf0, 0x11, 0x00


	//----- nvinfo : EIATTR_KPARAM_INFO
	.align		4
.L_93:
        /*0018*/ 	.byte	0x04, 0x17
        /*001a*/ 	.short	(.L_95 - .L_94)
.L_94:
        /*001c*/ 	.word	0x00000000
        /*0020*/ 	.short	0x0003
        /*0022*/ 	.short	0x0010
        /*0024*/ 	.byte	0x00, 0xf0, 0x11, 0x00


	//----- nvinfo : EIATTR_KPARAM_INFO
	.align		4
.L_95:
        /*0028*/ 	.byte	0x04, 0x17
        /*002a*/ 	.short	(.L_97 - .L_96)
.L_96:
        /*002c*/ 	.word	0x00000000
        /*0030*/ 	.short	0x0002
        /*0032*/ 	.short	0x000c
        /*0034*/ 	.byte	0x00, 0xf0, 0x11, 0x00


	//----- nvinfo : EIATTR_KPARAM_INFO
	.align		4
.L_97:
        /*0038*/ 	.byte	0x04, 0x17
        /*003a*/ 	.short	(.L_99 - .L_98)
.L_98:
        /*003c*/ 	.word	0x00000000
        /*0040*/ 	.short	0x0001
        /*0042*/ 	.short	0x0008
        /*0044*/ 	.byte	0x00, 0xf0, 0x11, 0x00


	//----- nvinfo : EIATTR_KPARAM_INFO
	.align		4
.L_99:
        /*0048*/ 	.byte	0x04, 0x17
        /*004a*/ 	.short	(.L_101 - .L_100)
.L_100:
        /*004c*/ 	.word	0x00000000
        /*0050*/ 	.short	0x0000
        /*0052*/ 	.short	0x0000
        /*0054*/ 	.byte	0x00, 0xf5, 0x21, 0x00


	//----- nvinfo : EIATTR_SPARSE_MMA_MASK
	.align		4
.L_101:
        /*0058*/ 	.byte	0x03, 0x50
        /*005a*/ 	.short	0x0000


	//----- nvinfo : EIATTR_MAXREG_COUNT
	.align		4
        /*005c*/ 	.byte	0x03, 0x1b
        /*005e*/ 	.short	0x00ff


	//----- nvinfo : EIATTR_NUM_BARRIERS
	.align		4
        /*0060*/ 	.byte	0x02, 0x4c
        /*0062*/ 	.byte	0x01
	.zero		1


	//----- nvinfo : EIATTR_MERCURY_ISA_VERSION
	.align		4
        /*0064*/ 	.byte	0x03, 0x5f
        /*0066*/ 	.short	0x0101


	//----- nvinfo : EIATTR_VRC_CTA_INIT_COUNT
	.align		4
        /*0068*/ 	.byte	0x02, 0x4a
	.zero		1
	.zero		1


	//----- nvinfo : EIATTR_EXIT_INSTR_OFFSETS
	.align		4
        /*006c*/ 	.byte	0x04, 0x1c
        /*006e*/ 	.short	(.L_103 - .L_102)


	//   ....[0]....
.L_102:
        /*0070*/ 	.word	0x00000040


	//   ....[1]....
        /*0074*/ 	.word	0x00000320


	//   ....[2]....
        /*0078*/ 	.word	0x00001fb0


	//----- nvinfo : EIATTR_CBANK_PARAM_SIZE
	.align		4
.L_103:
        /*007c*/ 	.byte	0x03, 0x19
        /*007e*/ 	.short	0x0018


	//----- nvinfo : EIATTR_PARAM_CBANK
	.align		4
        /*0080*/ 	.byte	0x04, 0x0a
        /*0082*/ 	.short	(.L_105 - .L_104)
	.align		4
.L_104:
        /*0084*/ 	.word	index@(.nv.constant0._Z9phase_twoILi32EEvPiiiii)
        /*0088*/ 	.short	0x0380
        /*008a*/ 	.short	0x0018


	//----- nvinfo : EIATTR_SW_WAR
	.align		4
.L_105:
        /*008c*/ 	.byte	0x04, 0x36
        /*008e*/ 	.short	(.L_107 - .L_106)
.L_106:
        /*0090*/ 	.word	0x00000008
.L_107:


//--------------------- .nv.info._Z9phase_oneILi32EEvPiiiii --------------------------
	.section	.nv.info._Z9phase_oneILi32EEvPiiiii,"",@"SHT_CUDA_INFO"
	.sectionflags	@""
	.align	4


	//----- nvinfo : EIATTR_CUDA_API_VERSION
	.align		4
        /*0000*/ 	.byte	0x04, 0x37
        /*0002*/ 	.short	(.L_109 - .L_108)
.L_108:
        /*0004*/ 	.word	0x00000082


	//----- nvinfo : EIATTR_KPARAM_INFO
	.align		4
.L_109:
        /*0008*/ 	.byte	0x04, 0x17
        /*000a*/ 	.short	(.L_111 - .L_110)
.L_110:
        /*000c*/ 	.word	0x00000000
        /*0010*/ 	.short	0x0004
        /*0012*/ 	.short	0x0014
        /*0014*/ 	.byte	0x00, 0xf0, 0x11, 0x00


	//----- nvinfo : EIATTR_KPARAM_INFO
	.align		4
.L_111:
        /*0018*/ 	.byte	0x04, 0x17
        /*001a*/ 	.short	(.L_113 - .L_112)
.L_112:
        /*001c*/ 	.word	0x00000000
        /*0020*/ 	.short	0x0003
        /*0022*/ 	.short	0x0010
        /*0024*/ 	.byte	0x00, 0xf0, 0x11, 0x00


	//----- nvinfo : EIATTR_KPARAM_INFO
	.align		4
.L_113:
        /*0028*/ 	.byte	0x04, 0x17
        /*002a*/ 	.short	(.L_115 - .L_114)
.L_114:
        /*002c*/ 	.word	0x00000000
        /*0030*/ 	.short	0x0002
        /*0032*/ 	.short	0x000c
        /*0034*/ 	.byte	0x00, 0xf0, 0x11, 0x00


	//----- nvinfo : EIATTR_KPARAM_INFO
	.align		4
.L_115:
        /*0038*/ 	.byte	0x04, 0x17
        /*003a*/ 	.short	(.L_117 - .L_116)
.L_116:
        /*003c*/ 	.word	0x00000000
        /*0040*/ 	.short	0x0001
        /*0042*/ 	.short	0x0008
        /*0044*/ 	.byte	0x00, 0xf0, 0x11, 0x00


	//----- nvinfo : EIATTR_KPARAM_INFO
	.align		4
.L_117:
        /*0048*/ 	.byte	0x04, 0x17
        /*004a*/ 	.short	(.L_119 - .L_118)
.L_118:
        /*004c*/ 	.word	0x00000000
        /*0050*/ 	.short	0x0000
        /*0052*/ 	.short	0x0000
        /*0054*/ 	.byte	0x00, 0xf5, 0x21, 0x00


	//----- nvinfo : EIATTR_SPARSE_MMA_MASK
	.align		4
.L_119:
        /*0058*/ 	.byte	0x03, 0x50
        /*005a*/ 	.short	0x0000


	//----- nvinfo : EIATTR_MAXREG_COUNT
	.align		4
        /*005c*/ 	.byte	0x03, 0x1b
        /*005e*/ 	.short	0x00ff


	//----- nvinfo : EIATTR_NUM_BARRIERS
	.align		4
        /*0060*/ 	.byte	0x02, 0x4c
        /*0062*/ 	.byte	0x01
	.zero		1


	//----- nvinfo : EIATTR_MERCURY_ISA_VERSION
	.align		4
        /*0064*/ 	.byte	0x03, 0x5f
        /*0066*/ 	.short	0x0101


	//----- nvinfo : EIATTR_VRC_CTA_INIT_COUNT
	.align		4
        /*0068*/ 	.byte	0x02, 0x4a
	.zero		1
	.zero		1


	//----- nvinfo : EIATTR_EXIT_INSTR_OFFSETS
	.align		4
        /*006c*/ 	.byte	0x04, 0x1c
        /*006e*/ 	.short	(.L_121 - .L_120)


	//   ....[0]....
.L_120:
        /*0070*/ 	.word	0x00000150


	//   ....[1]....
        /*0074*/ 	.word	0x00000fa0


	//----- nvinfo : EIATTR_CBANK_PARAM_SIZE
	.align		4
.L_121:
        /*0078*/ 	.byte	0x03, 0x19
        /*007a*/ 	.short	0x0018


	//----- nvinfo : EIATTR_PARAM_CBANK
	.align		4
        /*007c*/ 	.byte	0x04, 0x0a
        /*007e*/ 	.short	(.L_123 - .L_122)
	.align		4
.L_122:
        /*0080*/ 	.word	index@(.nv.constant0._Z9phase_oneILi32EEvPiiiii)
        /*0084*/ 	.short	0x0380
        /*0086*/ 	.short	0x0018


	//----- nvinfo : EIATTR_SW_WAR
	.align		4
.L_123:
        /*0088*/ 	.byte	0x04, 0x36
        /*008a*/ 	.short	(.L_125 - .L_124)
.L_124:
        /*008c*/ 	.word	0x00000008
.L_125:


//--------------------- .nv.info._Z11phase_threeILi24EEvPiiiii --------------------------
	.section	.nv.info._Z11phase_threeILi24EEvPiiiii,"",@"SHT_CUDA_INFO"
	.sectionflags	@""
	.align	4


	//----- nvinfo : EIATTR_CUDA_API_VERSION
	.align		4
        /*0000*/ 	.byte	0x04, 0x37
        /*0002*/ 	.short	(.L_127 - .L_126)
.L_126:
        /*0004*/ 	.word	0x00000082


	//----- nvinfo : EIATTR_KPARAM_INFO
	.align		4
.L_127:
        /*0008*/ 	.byte	0x04, 0x17
        /*000a*/ 	.short	(.L_129 - .L_128)
.L_128:
        /*000c*/ 	.word	0x00000000
        /*0010*/ 	.short	0x0004
        /*0012*/ 	.short	0x0014
        /*0014*/ 	.byte	0x00, 0xf0, 0x11, 0x00


	//----- nvinfo : EIATTR_KPARAM_INFO
	.align		4
.L_129:
        /*0018*/ 	.byte	0x04, 0x17
        /*001a*/ 	.short	(.L_131 - .L_130)
.L_130:
        /*001c*/ 	.word	0x00000000
        /*0020*/ 	.short	0x0003
        /*0022*/ 	.short	0x0010
        /*0024*/ 	.byte	0x00, 0xf0, 0x11, 0x00


	//----- nvinfo : EIATTR_KPARAM_INFO
	.align		4
.L_131:
        /*0028*/ 	.byte	0x04, 0x17
        /*002a*/ 	.short	(.L_133 - .L_132)
.L_132:
        /*002c*/ 	.word	0x00000000
        /*0030*/ 	.short	0x0002
        /*0032*/ 	.short	0x000c
        /*0034*/ 	.byte	0x00, 0xf0, 0x11, 0x00


	//----- nvinfo : EIATTR_KPARAM_INFO
	.align		4
.L_133:
        /*0038*/ 	.byte	0x04, 0x17
        /*003a*/ 	.short	(.L_135 - .L_134)
.L_134:
        /*003c*/ 	.word	0x00000000
        /*0040*/ 	.short	0x0001
        /*0042*/ 	.short	0x0008
        /*0044*/ 	.byte	0x00, 0xf0, 0x11, 0x00


	//----- nvinfo : EIATTR_KPARAM_INFO
	.align		4
.L_135:
        /*0048*/ 	.byte	0x04, 0x17
        /*004a*/ 	.short	(.L_137 - .L_136)
.L_136:
        /*004c*/ 	.word	0x00000000
        /*0050*/ 	.short	0x0000
        /*0052*/ 	.short	0x0000
        /*0054*/ 	.byte	0x00, 0xf5, 0x21, 0x00


	//----- nvinfo : EIATTR_SPARSE_MMA_MASK
	.align		4
.L_137:
        /*0058*/ 	.byte	0x03, 0x50
        /*005a*/ 	.short	0x0000


	//----- nvinfo : EIATTR_MAXREG_COUNT
	.align		4
        /*005c*/ 	.byte	0x03, 0x1b
        /*005e*/ 	.short	0x00ff


	//----- nvinfo : EIATTR_NUM_BARRIERS
	.align		4
        /*0060*/ 	.byte	0x02, 0x4c
        /*0062*/ 	.byte	0x01
	.zero		1


	//----- nvinfo : EIATTR_MERCURY_ISA_VERSION
	.align		4
        /*0064*/ 	.byte	0x03, 0x5f
        /*0066*/ 	.short	0x0101


	//----- nvinfo : EIATTR_VRC_CTA_INIT_COUNT
	.align		4
        /*0068*/ 	.byte	0x02, 0x4a
	.zero		1
	.zero		1


	//----- nvinfo : EIATTR_EXIT_INSTR_OFFSETS
	.align		4
        /*006c*/ 	.byte	0x04, 0x1c
        /*006e*/ 	.short	(.L_139 - .L_138)


	//   ....[0]....
.L_138:
        /*0070*/ 	.word	0x00000060


	//   ....[1]....
        /*0074*/ 	.word	0x000002c0


	//   ....[2]....
        /*0078*/ 	.word	0x000006b0


	//----- nvinfo : EIATTR_CBANK_PARAM_SIZE
	.align		4
.L_139:
        /*007c*/ 	.byte	0x03, 0x19
        /*007e*/ 	.short	0x0018


	//----- nvinfo : EIATTR_PARAM_CBANK
	.align		4
        /*0080*/ 	.byte	0x04, 0x0a
        /*0082*/ 	.short	(.L_141 - .L_140)
	.align		4
.L_140:
        /*0084*/ 	.word	index@(.nv.constant0._Z11phase_threeILi24EEvPiiiii)
        /*0088*/ 	.short	0x0380
        /*008a*/ 	.short	0x0018


	//----- nvinfo : EIATTR_SW_WAR
	.align		4
.L_141:
        /*008c*/ 	.byte	0x04, 0x36
        /*008e*/ 	.short	(.L_143 - .L_142)
.L_142:
        /*0090*/ 	.word	0x00000008
.L_143:


//--------------------- .nv.info._Z9phase_twoILi24EEvPiiiii --------------------------
	.section	.nv.info._Z9phase_twoILi24EEvPiiiii,"",@"SHT_CUDA_INFO"
	.sectionflags	@""
	.align	4


	//----- nvinfo : EIATTR_CUDA_API_VERSION
	.align		4
        /*0000*/ 	.byte	0x04, 0x37
        /*0002*/ 	.short	(.L_145 - .L_144)
.L_144:
        /*0004*/ 	.word	0x00000082


	//----- nvinfo : EIATTR_KPARAM_INFO
	.align		4
.L_145:
        /*0008*/ 	.byte	0x04, 0x17
        /*000a*/ 	.short	(.L_147 - .L_146)
.L_146:
        /*000c*/ 	.word	0x00000000
        /*0010*/ 	.short	0x0004
        /*0012*/ 	.short	0x0014
        /*0014*/ 	.byte	0x00, 0xf0, 0x11, 0x00


	//----- nvinfo : EIATTR_KPARAM_INFO
	.align		4
.L_147:
        /*0018*/ 	.byte	0x04, 0x17
        /*001a*/ 	.short	(.L_149 - .L_148)
.L_148:
        /*001c*/ 	.word	0x00000000
        /*0020*/ 	.short	0x0003
        /*0022*/ 	.short	0x0010
        /*0024*/ 	.byte	0x00, 0xf0, 0x11, 0x00


	//----- nvinfo : EIATTR_KPARAM_INFO
	.align		4
.L_149:
        /*0028*/ 	.byte	0x04, 0x17
        /*002a*/ 	.short	(.L_151 - .L_150)
.L_150:
        /*002c*/ 	.word	0x00000000
        /*0030*/ 	.short	0x0002
        /*0032*/ 	.short	0x000c
        /*0034*/ 	.byte	0x00, 0xf0, 0x11, 0x00


	//----- nvinfo : EIATTR_KPARAM_INFO
	.align		4
.L_151:
        /*0038*/ 	.byte	0x04, 0x17
        /*003a*/ 	.short	(.L_153 - .L_152)
.L_152:
        /*003c*/ 	.word	0x00000000
        /*0040*/ 	.short	0x0001
        /*0042*/ 	.short	0x0008
        /*0044*/ 	.byte	0x00, 0xf0, 0x11, 0x00


	//----- nvinfo : EIATTR_KPARAM_INFO
	.align		4
.L_153:
        /*0048*/ 	.byte	0x04, 0x17
        /*004a*/ 	.short	(.L_155 - .L_154)
.L_154:
        /*004c*/ 	.word	0x00000000
        /*0050*/ 	.short	0x0000
        /*0052*/ 	.short	0x0000
        /*0054*/ 	.byte	0x00, 0xf5, 0x21, 0x00


	//----- nvinfo : EIATTR_SPARSE_MMA_MASK
	.align		4
.L_155:
        /*0058*/ 	.byte	0x03, 0x50
        /*005a*/ 	.short	0x0000


	//----- nvinfo : EIATTR_MAXREG_COUNT
	.align		4
        /*005c*/ 	.byte	0x03, 0x1b
        /*005e*/ 	.short	0x00ff


	//----- nvinfo : EIATTR_NUM_BARRIERS
	.align		4
        /*0060*/ 	.byte	0x02, 0x4c
        /*0062*/ 	.byte	0x01
	.zero		1


	//----- nvinfo : EIATTR_MERCURY_ISA_VERSION
	.align		4
        /*0064*/ 	.byte	0x03, 0x5f
        /*0066*/ 	.short	0x0101


	//----- nvinfo : EIATTR_VRC_CTA_INIT_COUNT
	.align		4
        /*0068*/ 	.byte	0x02, 0x4a
	.zero		1
	.zero		1


	//----- nvinfo : EIATTR_EXIT_INSTR_OFFSETS
	.align		4
        /*006c*/ 	.byte	0x04, 0x1c
        /*006e*/ 	.short	(.L_157 - .L_156)


	//   ....[0]....
.L_156:
        /*0070*/ 	.word	0x00000040


	//   ....[1]....
        /*0074*/ 	.word	0x00000320


	//   ....[2]....
        /*0078*/ 	.word	0x000018b0


	//----- nvinfo : EIATTR_CBANK_PARAM_SIZE
	.align		4
.L_157:
        /*007c*/ 	.byte	0x03, 0x19
        /*007e*/ 	.short	0x0018


	//----- nvinfo : EIATTR_PARAM_CBANK
	.align		4
        /*0080*/ 	.byte	0x04, 0x0a
        /*0082*/ 	.short	(.L_159 - .L_158)
	.align		4
.L_158:
        /*0084*/ 	.word	index@(.nv.constant0._Z9phase_twoILi24EEvPiiiii)
        /*0088*/ 	.short	0x0380
        /*008a*/ 	.short	0x0018


	//----- nvinfo : EIATTR_SW_WAR
	.align		4
.L_159:
        /*008c*/ 	.byte	0x04, 0x36
        /*008e*/ 	.short	(.L_161 - .L_160)
.L_160:
        /*0090*/ 	.word	0x00000008
.L_161:


//--------------------- .nv.info._Z9phase_oneILi24EEvPiiiii --------------------------
	.section	.nv.info._Z9phase_oneILi24EEvPiiiii,"",@"SHT_CUDA_INFO"
	.sectionflags	@""
	.align	4


	//----- nvinfo : EIATTR_CUDA_API_VERSION
	.align		4
        /*0000*/ 	.byte	0x04, 0x37
        /*0002*/ 	.short	(.L_163 - .L_162)
.L_162:
        /*0004*/ 	.word	0x00000082


	//----- nvinfo : EIATTR_KPARAM_INFO
	.align		4
.L_163:
        /*0008*/ 	.byte	0x04, 0x17
        /*000a*/ 	.short	(.L_165 - .L_164)
.L_164:
        /*000c*/ 	.word	0x00000000
        /*0010*/ 	.short	0x0004
        /*0012*/ 	.short	0x0014
        /*0014*/ 	.byte	0x00, 0xf0, 0x11, 0x00


	//----- nvinfo : EIATTR_KPARAM_INFO
	.align		4
.L_165:
        /*0018*/ 	.byte	0x04, 0x17
        /*001a*/ 	.short	(.L_167 - .L_166)
.L_166:
        /*001c*/ 	.word	0x00000000
        /*0020*/ 	.short	0x0003
        /*0022*/ 	.short	0x0010
        /*0024*/ 	.byte	0x00, 0xf0, 0x11, 0x00


	//----- nvinfo : EIATTR_KPARAM_INFO
	.align		4
.L_167:
        /*0028*/ 	.byte	0x04, 0x17
        /*002a*/ 	.short	(.L_169 - .L_168)
.L_168:
        /*002c*/ 	.word	0x00000000
        /*0030*/ 	.short	0x0002
        /*0032*/ 	.short	0x000c
        /*0034*/ 	.byte	0x00, 0xf0, 0x11, 0x00


	//----- nvinfo : EIATTR_KPARAM_INFO
	.align		4
.L_169:
        /*0038*/ 	.byte	0x04, 0x17
        /*003a*/ 	.short	(.L_171 - .L_170)
.L_170:
        /*003c*/ 	.word	0x00000000
        /*0040*/ 	.short	0x0001
        /*0042*/ 	.short	0x0008
        /*0044*/ 	.byte	0x00, 0xf0, 0x11, 0x00


	//----- nvinfo : EIATTR_KPARAM_INFO
	.align		4
.L_171:
        /*0048*/ 	.byte	0x04, 0x17
        /*004a*/ 	.short	(.L_173 - .L_172)
.L_172:
        /*004c*/ 	.word	0x00000000
        /*0050*/ 	.short	0x0000
        /*0052*/ 	.short	0x0000
        /*0054*/ 	.byte	0x00, 0xf5, 0x21, 0x00


	//----- nvinfo : EIATTR_SPARSE_MMA_MASK
	.align		4
.L_173:
        /*0058*/ 	.byte	0x03, 0x50
        /*005a*/ 	.short	0x0000


	//----- nvinfo : EIATTR_MAXREG_COUNT
	.align		4
        /*005c*/ 	.byte	0x03, 0x1b
        /*005e*/ 	.short	0x00ff


	//----- nvinfo : EIATTR_NUM_BARRIERS
	.align		4
        /*0060*/ 	.byte	0x02, 0x4c
        /*0062*/ 	.byte	0x01
	.zero		1


	//----- nvinfo : EIATTR_MERCURY_ISA_VERSION
	.align		4
        /*0064*/ 	.byte	0x03, 0x5f
        /*0066*/ 	.short	0x0101


	//----- nvinfo : EIATTR_VRC_CTA_INIT_COUNT
	.align		4
        /*0068*/ 	.byte	0x02, 0x4a
	.zero		1
	.zero		1


	//----- nvinfo : EIATTR_EXIT_INSTR_OFFSETS
	.align		4
        /*006c*/ 	.byte	0x04, 0x1c
        /*006e*/ 	.short	(.L_175 - .L_174)


	//   ....[0]....
.L_174:
        /*0070*/ 	.word	0x00000150


	//   ....[1]....
        /*0074*/ 	.word	0x00000c20


	//----- nvinfo : EIATTR_CBANK_PARAM_SIZE
	.align		4
.L_175:
        /*0078*/ 	.byte	0x03, 0x19
        /*007a*/ 	.short	0x0018


	//----- nvinfo : EIATTR_PARAM_CBANK
	.align		4
        /*007c*/ 	.byte	0x04, 0x0a
        /*007e*/ 	.short	(.L_177 - .L_176)
	.align		4
.L_176:
        /*0080*/ 	.word	index@(.nv.constant0._Z9phase_oneILi24EEvPiiiii)
        /*0084*/ 	.short	0x0380
        /*0086*/ 	.short	0x0018


	//----- nvinfo : EIATTR_SW_WAR
	.align		4
.L_177:
        /*0088*/ 	.byte	0x04, 0x36
        /*008a*/ 	.short	(.L_179 - .L_178)
.L_178:
        /*008c*/ 	.word	0x00000008
.L_179:


//--------------------- .nv.info._Z11phase_threeILi16EEvPiiiii --------------------------
	.section	.nv.info._Z11phase_threeILi16EEvPiiiii,"",@"SHT_CUDA_INFO"
	.sectionflags	@""
	.align	4


	//----- nvinfo : EIATTR_CUDA_API_VERSION
	.align		4
        /*0000*/ 	.byte	0x04, 0x37
        /*0002*/ 	.short	(.L_181 - .L_180)
.L_180:
        /*0004*/ 	.word	0x00000082


	//----- nvinfo : EIATTR_KPARAM_INFO
	.align		4
.L_181:
        /*0008*/ 	.byte	0x04, 0x17
        /*000a*/ 	.short	(.L_183 - .L_182)
.L_182:
        /*000c*/ 	.word	0x00000000
        /*0010*/ 	.short	0x0004
        /*0012*/ 	.short	0x0014
        /*0014*/ 	.byte	0x00, 0xf0, 0x11, 0x00


	//----- nvinfo : EIATTR_KPARAM_INFO
	.align		4
.L_183:
        /*0018*/ 	.byte	0x04, 0x17
        /*001a*/ 	.short	(.L_185 - .L_184)
.L_184:
        /*001c*/ 	.word	0x00000000
        /*0020*/ 	.short	0x0003
        /*0022*/ 	.short	0x0010
        /*0024*/ 	.byte	0x00, 0xf0, 0x11, 0x00


	//----- nvinfo : EIATTR_KPARAM_INFO
	.align		4
.L_185:
        /*0028*/ 	.byte	0x04, 0x17
        /*002a*/ 	.short	(.L_187 - .L_186)
.L_186:
        /*002c*/ 	.word	0x00000000
        /*0030*/ 	.short	0x0002
        /*0032*/ 	.short	0x000c
        /*0034*/ 	.byte	0x00, 0xf0, 0x11, 0x00


	//----- nvinfo : EIATTR_KPARAM_INFO
	.align		4
.L_187:
        /*0038*/ 	.byte	0x04, 0x17
        /*003a*/ 	.short	(.L_189 - .L_188)
.L_188:
        /*003c*/ 	.word	0x00000000
        /*0040*/ 	.short	0x0001
        /*0042*/ 	.short	0x0008
        /*0044*/ 	.byte	0x00, 0xf0, 0x11, 0x00


	//----- nvinfo : EIATTR_KPARAM_INFO
	.align		4
.L_189:
        /*0048*/ 	.byte	0x04, 0x17
        /*004a*/ 	.short	(.L_191 - .L_190)
.L_190:
        /*004c*/ 	.word	0x00000000
        /*0050*/ 	.short	0x0000
        /*0052*/ 	.short	0x0000
        /*0054*/ 	.byte	0x00, 0xf5, 0x21, 0x00


	//----- nvinfo : EIATTR_SPARSE_MMA_MASK
	.align		4
.L_191:
        /*0058*/ 	.byte	0x03, 0x50
        /*005a*/ 	.short	0x0000


	//----- nvinfo : EIATTR_MAXREG_COUNT
	.align		4
        /*005c*/ 	.byte	0x03, 0x1b
        /*005e*/ 	.short	0x00ff


	//----- nvinfo : EIATTR_NUM_BARRIERS
	.align		4
        /*0060*/ 	.byte	0x02, 0x4c
        /*0062*/ 	.byte	0x01
	.zero		1


	//----- nvinfo : EIATTR_MERCURY_ISA_VERSION
	.align		4
        /*0064*/ 	.byte	0x03, 0x5f
        /*0066*/ 	.short	0x0101


	//----- nvinfo : EIATTR_VRC_CTA_INIT_COUNT
	.align		4
        /*0068*/ 	.byte	0x02, 0x4a
	.zero		1
	.zero		1


	//----- nvinfo : EIATTR_EXIT_INSTR_OFFSETS
	.align		4
        /*006c*/ 	.byte	0x04, 0x1c
        /*006e*/ 	.short	(.L_193 - .L_192)


	//   ....[0]....
.L_192:
        /*0070*/ 	.word	0x00000060


	//   ....[1]....
        /*0074*/ 	.word	0x000002c0


	//   ....[2]....
        /*0078*/ 	.word	0x00000590


	//----- nvinfo : EIATTR_CBANK_PARAM_SIZE
	.align		4
.L_193:
        /*007c*/ 	.byte	0x03, 0x19
        /*007e*/ 	.short	0x0018


	//----- nvinfo : EIATTR_PARAM_CBANK
	.align		4
        /*0080*/ 	.byte	0x04, 0x0a
        /*0082*/ 	.short	(.L_195 - .L_194)
	.align		4
.L_194:
        /*0084*/ 	.word	index@(.nv.constant0._Z11phase_threeILi16EEvPiiiii)
        /*0088*/ 	.short	0x0380
        /*008a*/ 	.short	0x0018


	//----- nvinfo : EIATTR_SW_WAR
	.align		4
.L_195:
        /*008c*/ 	.byte	0x04, 0x36
        /*008e*/ 	.short	(.L_197 - .L_196)
.L_196:
        /*0090*/ 	.word	0x00000008
.L_197:


//--------------------- .nv.info._Z9phase_twoILi16EEvPiiiii --------------------------
	.section	.nv.info._Z9phase_twoILi16EEvPiiiii,"",@"SHT_CUDA_INFO"
	.sectionflags	@""
	.align	4


	//----- nvinfo : EIATTR_CUDA_API_VERSION
	.align		4
        /*0000*/ 	.byte	0x04, 0x37
        /*0002*/ 	.short	(.L_199 - .L_198)
.L_198:
        /*0004*/ 	.word	0x00000082


	//----- nvinfo : EIATTR_KPARAM_INFO
	.align		4
.L_199:
        /*0008*/ 	.byte	0x04, 0x17
        /*000a*/ 	.short	(.L_201 - .L_200)
.L_200:
        /*000c*/ 	.word	0x00000000
        /*0010*/ 	.short	0x0004
        /*0012*/ 	.short	0x0014
        /*0014*/ 	.byte	0x00, 0xf0, 0x11, 0x00


	//----- nvinfo : EIATTR_KPARAM_INFO
	.align		4
.L_201:
        /*0018*/ 	.byte	0x04, 0x17
        /*001a*/ 	.short	(.L_203 - .L_202)
.L_202:
        /*001c*/ 	.word	0x00000000
        /*0020*/ 	.short	0x0003
        /*0022*/ 	.short	0x0010
        /*0024*/ 	.byte	0x00, 0xf0, 0x11, 0x00


	//----- nvinfo : EIATTR_KPARAM_INFO
	.align		4
.L_203:
        /*0028*/ 	.byte	0x04, 0x17
        /*002a*/ 	.short	(.L_205 - .L_204)
.L_204:
        /*002c*/ 	.word	0x00000000
        /*0030*/ 	.short	0x0002
        /*0032*/ 	.short	0x000c
        /*0034*/ 	.byte	0x00, 0xf0, 0x11, 0x00


	//----- nvinfo : EIATTR_KPARAM_INFO
	.align		4
.L_205:
        /*0038*/ 	.byte	0x04, 0x17
        /*003a*/ 	.short	(.L_207 - .L_206)
.L_206:
        /*003c*/ 	.word	0x00000000
        /*0040*/ 	.short	0x0001
        /*0042*/ 	.short	0x0008
        /*0044*/ 	.byte	0x00, 0xf0, 0x11, 0x00


	//----- nvinfo : EIATTR_KPARAM_INFO
	.align		4
.L_207:
        /*0048*/ 	.byte	0x04, 0x17
        /*004a*/ 	.short	(.L_209 - .L_208)
.L_208:
        /*004c*/ 	.word	0x00000000
        /*0050*/ 	.short	0x0000
        /*0052*/ 	.short	0x0000
        /*0054*/ 	.byte	0x00, 0xf5, 0x21, 0x00


	//----- nvinfo : EIATTR_SPARSE_MMA_MASK
	.align		4
.L_209:
        /*0058*/ 	.byte	0x03, 0x50
        /*005a*/ 	.short	0x0000


	//----- nvinfo : EIATTR_MAXREG_COUNT
	.align		4
        /*005c*/ 	.byte	0x03, 0x1b
        /*005e*/ 	.short	0x00ff


	//----- nvinfo : EIATTR_NUM_BARRIERS
	.align		4
        /*0060*/ 	.byte	0x02, 0x4c
        /*0062*/ 	.byte	0x01
	.zero		1


	//----- nvinfo : EIATTR_MERCURY_ISA_VERSION
	.align		4
        /*0064*/ 	.byte	0x03, 0x5f
        /*0066*/ 	.short	0x0101


	//----- nvinfo : EIATTR_VRC_CTA_INIT_COUNT
	.align		4
        /*0068*/ 	.byte	0x02, 0x4a
	.zero		1
	.zero		1


	//----- nvinfo : EIATTR_EXIT_INSTR_OFFSETS
	.align		4
        /*006c*/ 	.byte	0x04, 0x1c
        /*006e*/ 	.short	(.L_211 - .L_210)


	//   ....[0]....
.L_210:
        /*0070*/ 	.word	0x00000040


	//   ....[1]....
        /*0074*/ 	.word	0x00000320


	//   ....[2]....
        /*0078*/ 	.word	0x000011b0


	//----- nvinfo : EIATTR_CBANK_PARAM_SIZE
	.align		4
.L_211:
        /*007c*/ 	.byte	0x03, 0x19
        /*007e*/ 	.short	0x0018


	//----- nvinfo : EIATTR_PARAM_CBANK
	.align		4
        /*0080*/ 	.byte	0x04, 0x0a
        /*0082*/ 	.short	(.L_213 - .L_212)
	.align		4
.L_212:
        /*0084*/ 	.word	index@(.nv.constant0._Z9phase_twoILi16EEvPiiiii)
        /*0088*/ 	.short	0x0380
        /*008a*/ 	.short	0x0018


	//----- nvinfo : EIATTR_SW_WAR
	.align		4
.L_213:
        /*008c*/ 	.byte	0x04, 0x36
        /*008e*/ 	.short	(.L_215 - .L_214)
.L_214:
        /*0090*/ 	.word	0x00000008
.L_215:


//--------------------- .nv.info._Z9phase_oneILi16EEvPiiiii --------------------------
	.section	.nv.info._Z9phase_oneILi16EEvPiiiii,"",@"SHT_CUDA_INFO"
	.sectionflags	@""
	.align	4


	//----- nvinfo : EIATTR_CUDA_API_VERSION
	.align		4
        /*0000*/ 	.byte	0x04, 0x37
        /*0002*/ 	.short	(.L_217 - .L_216)
.L_216:
        /*0004*/ 	.word	0x00000082


	//----- nvinfo : EIATTR_KPARAM_INFO
	.align		4
.L_217:
        /*0008*/ 	.byte	0x04, 0x17
        /*000a*/ 	.short	(.L_219 - .L_218)
.L_218:
        /*000c*/ 	.word	0x00000000
        /*0010*/ 	.short	0x0004
        /*0012*/ 	.short	0x0014
        /*0014*/ 	.byte	0x00, 0xf0, 0x11, 0x00


	//----- nvinfo : EIATTR_KPARAM_INFO
	.align		4
.L_219:
        /*0018*/ 	.byte	0x04, 0x17
        /*001a*/ 	.short	(.L_221 - .L_220)
.L_220:
        /*001c*/ 	.word	0x00000000
        /*0020*/ 	.short	0x0003
        /*0022*/ 	.short	0x0010
        /*0024*/ 	.byte	0x00, 0xf0, 0x11, 0x00


	//----- nvinfo : EIATTR_KPARAM_INFO
	.align		4
.L_221:
        /*0028*/ 	.byte	0x04, 0x17
        /*002a*/ 	.short	(.L_223 - .L_222)
.L_222:
        /*002c*/ 	.word	0x00000000
        /*0030*/ 	.short	0x0002
        /*0032*/ 	.short	0x000c
        /*0034*/ 	.byte	0x00, 0xf0, 0x11, 0x00


	//----- nvinfo : EIATTR_KPARAM_INFO
	.align		4
.L_223:
        /*0038*/ 	.byte	0x04, 0x17
        /*003a*/ 	.short	(.L_225 - .L_224)
.L_224:
        /*003c*/ 	.word	0x00000000
        /*0040*/ 	.short	0x0001
        /*0042*/ 	.short	0x0008
        /*0044*/ 	.byte	0x00, 0xf0, 0x11, 0x00


	//----- nvinfo : EIATTR_KPARAM_INFO
	.align		4
.L_225:
        /*0048*/ 	.byte	0x04, 0x17
        /*004a*/ 	.short	(.L_227 - .L_226)
.L_226:
        /*004c*/ 	.word	0x00000000
        /*0050*/ 	.short	0x0000
        /*0052*/ 	.short	0x0000
        /*0054*/ 	.byte	0x00, 0xf5, 0x21, 0x00


	//----- nvinfo : EIATTR_SPARSE_MMA_MASK
	.align		4
.L_227:
        /*0058*/ 	.byte	0x03, 0x50
        /*005a*/ 	.short	0x0000


	//----- nvinfo : EIATTR_MAXREG_COUNT
	.align		4
        /*005c*/ 	.byte	0x03, 0x1b
        /*005e*/ 	.short	0x00ff


	//----- nvinfo : EIATTR_NUM_BARRIERS
	.align		4
        /*0060*/ 	.byte	0x02, 0x4c
        /*0062*/ 	.byte	0x01
	.zero		1


	//----- nvinfo : EIATTR_MERCURY_ISA_VERSION
	.align		4
        /*0064*/ 	.byte	0x03, 0x5f
        /*0066*/ 	.short	0x0101


	//----- nvinfo : EIATTR_VRC_CTA_INIT_COUNT
	.align		4
        /*0068*/ 	.byte	0x02, 0x4a
	.zero		1
	.zero		1


	//----- nvinfo : EIATTR_EXIT_INSTR_OFFSETS
	.align		4
        /*006c*/ 	.byte	0x04, 0x1c
        /*006e*/ 	.short	(.L_229 - .L_228)


	//   ....[0]....
.L_228:
        /*0070*/ 	.word	0x00000150


	//   ....[1]....
        /*0074*/ 	.word	0x000008a0


	//----- nvinfo : EIATTR_CBANK_PARAM_SIZE
	.align		4
.L_229:
        /*0078*/ 	.byte	0x03, 0x19
        /*007a*/ 	.short	0x0018


	//----- nvinfo : EIATTR_PARAM_CBANK
	.align		4
        /*007c*/ 	.byte	0x04, 0x0a
        /*007e*/ 	.short	(.L_231 - .L_230)
	.align		4
.L_230:
        /*0080*/ 	.word	index@(.nv.constant0._Z9phase_oneILi16EEvPiiiii)
        /*0084*/ 	.short	0x0380
        /*0086*/ 	.short	0x0018


	//----- nvinfo : EIATTR_SW_WAR
	.align		4
.L_231:
        /*0088*/ 	.byte	0x04, 0x36
        /*008a*/ 	.short	(.L_233 - .L_232)
.L_232:
        /*008c*/ 	.word	0x00000008
.L_233:


//--------------------- .nv.info._Z11phase_threeILi8EEvPiiiii --------------------------
	.section	.nv.info._Z11phase_threeILi8EEvPiiiii,"",@"SHT_CUDA_INFO"
	.sectionflags	@""
	.align	4


	//----- nvinfo : EIATTR_CUDA_API_VERSION
	.align		4
        /*0000*/ 	.byte	0x04, 0x37
        /*0002*/ 	.short	(.L_235 - .L_234)
.L_234:
        /*0004*/ 	.word	0x00000082


	//----- nvinfo : EIATTR_KPARAM_INFO
	.align		4
.L_235:
        /*0008*/ 	.byte	0x04, 0x17
        /*000a*/ 	.short	(.L_237 - .L_236)
.L_236:
        /*000c*/ 	.word	0x00000000
        /*0010*/ 	.short	0x0004
        /*0012*/ 	.short	0x0014
        /*0014*/ 	.byte	0x00, 0xf0, 0x11, 0x00


	//----- nvinfo : EIATTR_KPARAM_INFO
	.align		4
.L_237:
        /*0018*/ 	.byte	0x04, 0x17
        /*001a*/ 	.short	(.L_239 - .L_238)
.L_238:
        /*001c*/ 	.word	0x00000000
        /*0020*/ 	.short	0x0003
        /*0022*/ 	.short	0x0010
        /*0024*/ 	.byte	0x00, 0xf0, 0x11, 0x00


	//----- nvinfo : EIATTR_KPARAM_INFO
	.align		4
.L_239:
        /*0028*/ 	.byte	0x04, 0x17
        /*002a*/ 	.short	(.L_241 - .L_240)
.L_240:
        /*002c*/ 	.word	0x00000000
        /*0030*/ 	.short	0x0002
        /*0032*/ 	.short	0x000c
        /*0034*/ 	.byte	0x00, 0xf0, 0x11, 0x00


	//----- nvinfo : EIATTR_KPARAM_INFO
	.align		4
.L_241:
        /*0038*/ 	.byte	0x04, 0x17
        /*003a*/ 	.short	(.L_243 - .L_242)
.L_242:
        /*003c*/ 	.word	0x00000000
        /*0040*/ 	.short	0x0001
        /*0042*/ 	.short	0x0008
        /*0044*/ 	.byte	0x00, 0xf0, 0x11, 0x00


	//----- nvinfo : EIATTR_KPARAM_INFO
	.align		4
.L_243:
        /*0048*/ 	.byte	0x04, 0x17
        /*004a*/ 	.short	(.L_245 - .L_244)
.L_244:
        /*004c*/ 	.word	0x00000000
        /*0050*/ 	.short	0x0000
        /*0052*/ 	.short	0x0000
        /*0054*/ 	.byte	0x00, 0xf5, 0x21, 0x00


	//----- nvinfo : EIATTR_SPARSE_MMA_MASK
	.align		4
.L_245:
        /*0058*/ 	.byte	0x03, 0x50
        /*005a*/ 	.short	0x0000


	//----- nvinfo : EIATTR_MAXREG_COUNT
	.align		4
        /*005c*/ 	.byte	0x03, 0x1b
        /*005e*/ 	.short	0x00ff


	//----- nvinfo : EIATTR_NUM_BARRIERS
	.align		4
        /*0060*/ 	.byte	0x02, 0x4c
        /*0062*/ 	.byte	0x01
	.zero		1


	//----- nvinfo : EIATTR_MERCURY_ISA_VERSION
	.align		4
        /*0064*/ 	.byte	0x03, 0x5f
        /*0066*/ 	.short	0x0101


	//----- nvinfo : EIATTR_VRC_CTA_INIT_COUNT
	.align		4
        /*0068*/ 	.byte	0x02, 0x4a
	.zero		1
	.zero		1


	//----- nvinfo : EIATTR_EXIT_INSTR_OFFSETS
	.align		4
        /*006c*/ 	.byte	0x04, 0x1c
        /*006e*/ 	.short	(.L_247 - .L_246)


	//   ....[0]....
.L_246:
        /*0070*/ 	.word	0x00000060


	//   ....[1]....
        /*0074*/ 	.word	0x000002c0


	//   ....[2]....
        /*0078*/ 	.word	0x00000470


	//----- nvinfo : EIATTR_CBANK_PARAM_SIZE
	.align		4
.L_247:
        /*007c*/ 	.byte	0x03, 0x19
        /*007e*/ 	.short	0x0018


	//----- nvinfo : EIATTR_PARAM_CBANK
	.align		4
        /*0080*/ 	.byte	0x04, 0x0a
        /*0082*/ 	.short	(.L_249 - .L_248)
	.align		4
.L_248:
        /*0084*/ 	.word	index@(.nv.constant0._Z11phase_threeILi8EEvPiiiii)
        /*0088*/ 	.short	0x0380
        /*008a*/ 	.short	0x0018


	//----- nvinfo : EIATTR_SW_WAR
	.align		4
.L_249:
        /*008c*/ 	.byte	0x04, 0x36
        /*008e*/ 	.short	(.L_251 - .L_250)
.L_250:
        /*0090*/ 	.word	0x00000008
.L_251:


//--------------------- .nv.info._Z9phase_twoILi8EEvPiiiii --------------------------
	.section	.nv.info._Z9phase_twoILi8EEvPiiiii,"",@"SHT_CUDA_INFO"
	.sectionflags	@""
	.align	4


	//----- nvinfo : EIATTR_CUDA_API_VERSION
	.align		4
        /*0000*/ 	.byte	0x04, 0x37
        /*0002*/ 	.short	(.L_253 - .L_252)
.L_252:
        /*0004*/ 	.word	0x00000082


	//----- nvinfo : EIATTR_KPARAM_INFO
	.align		4
.L_253:
        /*0008*/ 	.byte	0x04, 0x17
        /*000a*/ 	.short	(.L_255 - .L_254)
.L_254:
        /*000c*/ 	.word	0x00000000
        /*0010*/ 	.short	0x0004
        /*0012*/ 	.short	0x0014
        /*0014*/ 	.byte	0x00, 0xf0, 0x11, 0x00


	//----- nvinfo : EIATTR_KPARAM_INFO
	.align		4
.L_255:
        /*0018*/ 	.byte	0x04, 0x17
        /*001a*/ 	.short	(.L_257 - .L_256)
.L_256:
        /*001c*/ 	.word	0x00000000
        /*0020*/ 	.short	0x0003
        /*0022*/ 	.short	0x0010
        /*0024*/ 	.byte	0x00, 0xf0, 0x11, 0x00


	//----- nvinfo : EIATTR_KPARAM_INFO
	.align		4
.L_257:
        /*0028*/ 	.byte	0x04, 0x17
        /*002a*/ 	.short	(.L_259 - .L_258)
.L_258:
        /*002c*/ 	.word	0x00000000
        /*0030*/ 	.short	0x0002
        /*0032*/ 	.short	0x000c
        /*0034*/ 	.byte	0x00, 0xf0, 0x11, 0x00


	//----- nvinfo : EIATTR_KPARAM_INFO
	.align		4
.L_259:
        /*0038*/ 	.byte	0x04, 0x17
        /*003a*/ 	.short	(.L_261 - .L_260)
.L_260:
        /*003c*/ 	.word	0x00000000
        /*0040*/ 	.short	0x0001
        /*0042*/ 	.short	0x0008
        /*0044*/ 	.byte	0x00, 0xf0, 0x11, 0x00


	//----- nvinfo : EIATTR_KPARAM_INFO
	.align		4
.L_261:
        /*0048*/ 	.byte	0x04, 0x17
        /*004a*/ 	.short	(.L_263 - .L_262)
.L_262:
        /*004c*/ 	.word	0x00000000
        /*0050*/ 	.short	0x0000
        /*0052*/ 	.short	0x0000
        /*0054*/ 	.byte	0x00, 0xf5, 0x21, 0x00


	//----- nvinfo : EIATTR_SPARSE_MMA_MASK
	.align		4
.L_263:
        /*0058*/ 	.byte	0x03, 0x50
        /*005a*/ 	.short	0x0000


	//----- nvinfo : EIATTR_MAXREG_COUNT
	.align		4
        /*005c*/ 	.byte	0x03, 0x1b
        /*005e*/ 	.short	0x00ff


	//----- nvinfo : EIATTR_NUM_BARRIERS
	.align		4
        /*0060*/ 	.byte	0x02, 0x4c
        /*0062*/ 	.byte	0x01
	.zero		1


	//----- nvinfo : EIATTR_MERCURY_ISA_VERSION
	.align		4
        /*0064*/ 	.byte	0x03, 0x5f
        /*0066*/ 	.short	0x0101


	//----- nvinfo : EIATTR_VRC_CTA_INIT_COUNT
	.align		4
        /*0068*/ 	.byte	0x02, 0x4a
	.zero		1
	.zero		1


	//----- nvinfo : EIATTR_EXIT_INSTR_OFFSETS
	.align		4
        /*006c*/ 	.byte	0x04, 0x1c
        /*006e*/ 	.short	(.L_265 - .L_264)


	//   ....[0]....
.L_264:
        /*0070*/ 	.word	0x00000040


	//   ....[1]....
        /*0074*/ 	.word	0x00000320


	//   ....[2]....
        /*0078*/ 	.word	0x00000ab0


	//----- nvinfo : EIATTR_CBANK_PARAM_SIZE
	.align		4
.L_265:
        /*007c*/ 	.byte	0x03, 0x19
        /*007e*/ 	.short	0x0018


	//----- nvinfo : EIATTR_PARAM_CBANK
	.align		4
        /*0080*/ 	.byte	0x04, 0x0a
        /*0082*/ 	.short	(.L_267 - .L_266)
	.align		4
.L_266:
        /*0084*/ 	.word	index@(.nv.constant0._Z9phase_twoILi8EEvPiiiii)
        /*0088*/ 	.short	0x0380
        /*008a*/ 	.short	0x0018


	//----- nvinfo : EIATTR_SW_WAR
	.align		4
.L_267:
        /*008c*/ 	.byte	0x04, 0x36
        /*008e*/ 	.short	(.L_269 - .L_268)
.L_268:
        /*0090*/ 	.word	0x00000008
.L_269:


//--------------------- .nv.info._Z9phase_oneILi8EEvPiiiii --------------------------
	.section	.nv.info._Z9phase_oneILi8EEvPiiiii,"",@"SHT_CUDA_INFO"
	.sectionflags	@""
	.align	4


	//----- nvinfo : EIATTR_CUDA_API_VERSION
	.align		4
        /*0000*/ 	.byte	0x04, 0x37
        /*0002*/ 	.short	(.L_271 - .L_270)
.L_270:
        /*0004*/ 	.word	0x00000082


	//----- nvinfo : EIATTR_KPARAM_INFO
	.align		4
.L_271:
        /*0008*/ 	.byte	0x04, 0x17
        /*000a*/ 	.short	(.L_273 - .L_272)
.L_272:
        /*000c*/ 	.word	0x00000000
        /*0010*/ 	.short	0x0004
        /*0012*/ 	.short	0x0014
        /*0014*/ 	.byte	0x00, 0xf0, 0x11, 0x00


	//----- nvinfo : EIATTR_KPARAM_INFO
	.align		4
.L_273:
        /*0018*/ 	.byte	0x04, 0x17
        /*001a*/ 	.short	(.L_275 - .L_274)
.L_274:
        /*001c*/ 	.word	0x00000000
        /*0020*/ 	.short	0x0003
        /*0022*/ 	.short	0x0010
        /*0024*/ 	.byte	0x00, 0xf0, 0x11, 0x00


	//----- nvinfo : EIATTR_KPARAM_INFO
	.align		4
.L_275:
        /*0028*/ 	.byte	0x04, 0x17
        /*002a*/ 	.short	(.L_277 - .L_276)
.L_276:
        /*002c*/ 	.word	0x00000000
        /*0030*/ 	.short	0x0002
        /*0032*/ 	.short	0x000c
        /*0034*/ 	.byte	0x00, 0xf0, 0x11, 0x00


	//----- nvinfo : EIATTR_KPARAM_INFO
	.align		4
.L_277:
        /*0038*/ 	.byte	0x04, 0x17
        /*003a*/ 	.short	(.L_279 - .L_278)
.L_278:
        /*003c*/ 	.word	0x00000000
        /*0040*/ 	.short	0x0001
        /*0042*/ 	.short	0x0008
        /*0044*/ 	.byte	0x00, 0xf0, 0x11, 0x00


	//----- nvinfo : EIATTR_KPARAM_INFO
	.align		4
.L_279:
        /*0048*/ 	.byte	0x04, 0x17
        /*004a*/ 	.short	(.L_281 - .L_280)
.L_280:
        /*004c*/ 	.word	0x00000000
        /*0050*/ 	.short	0x0000
        /*0052*/ 	.short	0x0000
        /*0054*/ 	.byte	0x00, 0xf5, 0x21, 0x00


	//----- nvinfo : EIATTR_SPARSE_MMA_MASK
	.align		4
.L_281:
        /*0058*/ 	.byte	0x03, 0x50
        /*005a*/ 	.short	0x0000


	//----- nvinfo : EIATTR_MAXREG_COUNT
	.align		4
        /*005c*/ 	.byte	0x03, 0x1b
        /*005e*/ 	.short	0x00ff


	//----- nvinfo : EIATTR_NUM_BARRIERS
	.align		4
        /*0060*/ 	.byte	0x02, 0x4c
        /*0062*/ 	.byte	0x01
	.zero		1


	//----- nvinfo : EIATTR_MERCURY_ISA_VERSION
	.align		4
        /*0064*/ 	.byte	0x03, 0x5f
        /*0066*/ 	.short	0x0101


	//----- nvinfo : EIATTR_VRC_CTA_INIT_COUNT
	.align		4
        /*0068*/ 	.byte	0x02, 0x4a
	.zero		1
	.zero		1


	//----- nvinfo : EIATTR_EXIT_INSTR_OFFSETS
	.align		4
        /*006c*/ 	.byte	0x04, 0x1c
        /*006e*/ 	.short	(.L_283 - .L_282)


	//   ....[0]....
.L_282:
        /*0070*/ 	.word	0x00000150


	//   ....[1]....
        /*0074*/ 	.word	0x00000520


	//----- nvinfo : EIATTR_CBANK_PARAM_SIZE
	.align		4
.L_283:
        /*0078*/ 	.byte	0x03, 0x19
        /*007a*/ 	.short	0x0018


	//----- nvinfo : EIATTR_PARAM_CBANK
	.align		4
        /*007c*/ 	.byte	0x04, 0x0a
        /*007e*/ 	.short	(.L_285 - .L_284)
	.align		4
.L_284:
        /*0080*/ 	.word	index@(.nv.constant0._Z9phase_oneILi8EEvPiiiii)
        /*0084*/ 	.short	0x0380
        /*0086*/ 	.short	0x0018


	//----- nvinfo : EIATTR_SW_WAR
	.align		4
.L_285:
        /*0088*/ 	.byte	0x04, 0x36
        /*008a*/ 	.short	(.L_287 - .L_286)
.L_286:
        /*008c*/ 	.word	0x00000008
.L_287:


//--------------------- .nv.callgraph             --------------------------
	.section	.nv.callgraph,"",@"SHT_CUDA_CALLGRAPH"
	.align	4
	.sectionentsize	8
	.align		4
        /*0000*/ 	.word	0x00000000
	.align		4
        /*0004*/ 	.word	0xffffffff
	.align		4
        /*0008*/ 	.word	0x00000000
	.align		4
        /*000c*/ 	.word	0xfffffffe
	.align		4
        /*0010*/ 	.word	0x00000000
	.align		4
        /*0014*/ 	.word	0xfffffffd
	.align		4
        /*0018*/ 	.word	0x00000000
	.align		4
        /*001c*/ 	.word	0xfffffffc


//--------------------- .text._Z11phase_threeILi32EEvPiiiii --------------------------
	.section	.text._Z11phase_threeILi32EEvPiiiii,"ax",@progbits
	.align	128
        .global         _Z11phase_threeILi32EEvPiiiii
        .type           _Z11phase_threeILi32EEvPiiiii,@function
        .size           _Z11phase_threeILi32EEvPiiiii,(.L_x_28 - _Z11phase_threeILi32EEvPiiiii)
        .other          _Z11phase_threeILi32EEvPiiiii,@"STO_CUDA_ENTRY STV_DEFAULT"
_Z11phase_threeILi32EEvPiiiii:
.text._Z11phase_threeILi32EEvPiiiii:
[----:B------:R-:W-:Y:S01]  /*0000*/  LDC R1, c[0x0][0x37c] ;  /* 0x0000df00ff017b82 */ /* 0x000fe20000000800 */
[----:B------:R-:W0:Y:S01]  /*0010*/  S2R R0, SR_CTAID.Y ;  /* 0x0000000000007919 */ /* 0x000e220000002600 */
[----:B------:R-:W0:Y:S01]  /*0020*/  LDCU UR4, c[0x0][0x388] ;  /* 0x00007100ff0477ac */ /* 0x000e220008000800 */
[----:B------:R-:W1:Y:S01]  /*0030*/  S2R R2, SR_CTAID.X ;  /* 0x0000000000027919 */ /* 0x000e620000002500 */
[----:B0-----:R-:W-:-:S04]  /*0040*/  ISETP.NE.AND P0, PT, R0, UR4, PT ;  /* 0x0000000400007c0c */ /* 0x001fc8000bf05270 */
[----:B-1----:R-:W-:-:S13]  /*0050*/  ISETP.EQ.OR P0, PT, R2, UR4, !P0 ;  /* 0x0000000402007c0c */ /* 0x002fda000c702670 */
[----:B------:R-:W-:Y:S05]  /*0060*/  @P0 EXIT ;  /* 0x000000000000094d */ /* 0x000fea0003800000 */
[----:B------:R-:W0:Y:S01]  /*0070*/  S2R R15, SR_TID.Y ;  /* 0x00000000000f7919 */ /* 0x000e220000002200 */
[----:B------:R-:W1:Y:S01]  /*0080*/  LDCU.64 UR10, c[0x0][0x390] ;  /* 0x00007200ff0a77ac */ /* 0x000e620008000a00 */
[----:B------:R-:W-:Y:S01]  /*0090*/  IMAD.MOV.U32 R10, RZ, RZ, 0x3b9aca00 ;  /* 0x3b9aca00ff0a7424 */ /* 0x000fe200078e00ff */
[----:B------:R-:W2:Y:S01]  /*00a0*/  S2R R3, SR_TID.X ;  /* 0x0000000000037919 */ /* 0x000ea20000002100 */
[----:B------:R-:W3:Y:S01]  /*00b0*/  LDCU.64 UR8, c[0x0][0x358] ;  /* 0x00006b00ff0877ac */ /* 0x000ee20008000a00 */
[----:B0-----:R-:W-:Y:S02]  /*00c0*/  IMAD R0, R0, 0x20, R15 ;  /* 0x0000002000007824 */ /* 0x001fe400078e020f */
[----:B--2---:R-:W-:Y:S02]  /*00d0*/  IMAD R9, R2, 0x20, R3 ;  /* 0x0000002002097824 */ /* 0x004fe400078e0203 */
[----:B-1----:R-:W-:Y:S02]  /*00e0*/  VIADD R11, R3, UR11 ;  /* 0x0000000b030b7c36 */ /* 0x002fe40008000000 */
[----:B------:R-:W-:-:S03]  /*00f0*/  VIADD R2, R15, UR11 ;  /* 0x0000000b0f027c36 */ /* 0x000fc60008000000 */
[----:B------:R-:W-:Y:S02]  /*0100*/  VIMNMX R4, PT, PT, R0, R11, !PT ;  /* 0x0000000b00047248 */ /* 0x000fe40007fe0100 */
[----:B------:R-:W-:Y:S02]  /*0110*/  VIMNMX R5, PT, PT, R9, R2, !PT ;  /* 0x0000000209057248 */ /* 0x000fe40007fe0100 */
[----:B------:R-:W-:Y:S02]  /*0120*/  ISETP.GE.AND P0, PT, R4, UR10, PT ;  /* 0x0000000a04007c0c */ /* 0x000fe4000bf06270 */
[----:B------:R-:W-:-:S11]  /*0130*/  ISETP.GE.AND P1, PT, R5, UR10, PT ;  /* 0x0000000a05007c0c */ /* 0x000fd6000bf26270 */
[----:B------:R-:W0:Y:S08]  /*0140*/  @!P0 LDC R8, c[0x0][0x38c] ;  /* 0x0000e300ff088b82 */ /* 0x000e300000000800 */
[----:B------:R-:W1:Y:S08]  /*0150*/  @!P1 LDC R13, c[0x0][0x38c] ;  /* 0x0000e300ff0d9b82 */ /* 0x000e700000000800 */
[----:B------:R-:W2:Y:S08]  /*0160*/  @!P0 LDC.64 R4, c[0x0][0x380] ;  /* 0x0000e000ff048b82 */ /* 0x000eb00000000a00 */
[----:B------:R-:W4:Y:S01]  /*0170*/  @!P1 LDC.64 R6, c[0x0][0x380] ;  /* 0x0000e000ff069b82 */ /* 0x000f220000000a00 */
[----:B0-----:R-:W-:-:S02]  /*0180*/  @!P0 IMAD R11, R0, R8, R11 ;  /* 0x00000008000b8224 */ /* 0x001fc400078e020b */
[----:B------:R-:W-:Y:S02]  /*0190*/  IMAD.MOV.U32 R8, RZ, RZ, 0x3b9aca00 ;  /* 0x3b9aca00ff087424 */ /* 0x000fe400078e00ff */
[----:B-1----:R-:W-:Y:S02]  /*01a0*/  @!P1 IMAD R13, R2, R13, R9 ;  /* 0x0000000d020d9224 */ /* 0x002fe400078e0209 */
[----:B--2---:R-:W-:-:S05]  /*01b0*/  @!P0 IMAD.WIDE R4, R11, 0x4, R4 ;  /* 0x000000040b048825 */ /* 0x004fca00078e0204 */
[----:B---3--:R0:W2:Y:S01]  /*01c0*/  @!P0 LDG.E R8, desc[UR8][R4.64] ;  /* 0x0000000804088981 */ /* 0x0080a2000c1e1900 */
[----:B----4-:R-:W-:-:S05]  /*01d0*/  @!P1 IMAD.WIDE R6, R13, 0x4, R6 ;  /* 0x000000040d069825 */ /* 0x010fca00078e0206 */
[----:B------:R1:W3:Y:S01]  /*01e0*/  @!P1 LDG.E R10, desc[UR8][R6.64] ;  /* 0x00000008060a9981 */ /* 0x0002e2000c1e1900 */
[----:B------:R-:W4:Y:S01]  /*01f0*/  S2UR UR6, SR_CgaCtaId ;  /* 0x00000000000679c3 */ /* 0x000f220000008800 */
[----:B------:R-:W-:Y:S02]  /*0200*/  UMOV UR4, 0x400 ;  /* 0x0000040000047882 */ /* 0x000fe40000000000 */
[----:B------:R-:W-:Y:S01]  /*0210*/  UIADD3 UR5, UPT, UPT, UR4, 0x1000, URZ ;  /* 0x0000100004057890 */ /* 0x000fe2000fffe0ff */
[----:B------:R-:W-:-:S04]  /*0220*/  VIMNMX R11, PT, PT, R0, R9, !PT ;  /* 0x00000009000b7248 */ /* 0x000fc80007fe0100 */
[----:B------:R-:W-:Y:S01]  /*0230*/  ISETP.GE.AND P0, PT, R11, UR10, PT ;  /* 0x0000000a0b007c0c */ /* 0x000fe2000bf06270 */
[----:B----4-:R-:W-:Y:S02]  /*0240*/  ULEA UR4, UR6, UR4, 0x18 ;  /* 0x0000000406047291 */ /* 0x010fe4000f8ec0ff */
[----:B------:R-:W-:-:S04]  /*0250*/  ULEA UR5, UR6, UR5, 0x18 ;  /* 0x0000000506057291 */ /* 0x000fc8000f8ec0ff */
[C---:B------:R-:W-:Y:S02]  /*0260*/  LEA R2, R15.reuse, UR4, 0x7 ;  /* 0x000000040f027c11 */ /* 0x040fe4000f8e38ff */
[----:B------:R-:W-:-:S03]  /*0270*/  LEA R12, R15, UR5, 0x7 ;  /* 0x000000050f0c7c11 */ /* 0x000fc6000f8e38ff */
[C---:B0-----:R-:W-:Y:S02]  /*0280*/  IMAD R5, R3.reuse, 0x4, R2 ;  /* 0x0000000403057824 */ /* 0x041fe400078e0202 */
[----:B-1----:R-:W-:-:S03]  /*0290*/  IMAD R7, R3, 0x4, R12 ;  /* 0x0000000403077824 */ /* 0x002fc600078e020c */
[----:B--2---:R0:W-:Y:S04]  /*02a0*/  STS [R5], R8 ;  /* 0x0000000805007388 */ /* 0x0041e80000000800 */
[----:B---3--:R0:W-:Y:S01]  /*02b0*/  STS [R7], R10 ;  /* 0x0000000a07007388 */ /* 0x0081e20000000800 */
[----:B------:R-:W-:Y:S05]  /*02c0*/  @P0 EXIT ;  /* 0x000000000000094d */ /* 0x000fea0003800000 */
[----:B------:R-:W1:Y:S01]  /*02d0*/  LDC.64 R28, c[0x0][0x380] ;  /* 0x0000e000ff1c7b82 */ /* 0x000e620000000a00 */
[----:B------:R-:W2:Y:S02]  /*02e0*/  LDCU UR4, c[0x0][0x38c] ;  /* 0x00007180ff0477ac */ /* 0x000ea40008000800 */
[----:B--2---:R-:W-:-:S04]  /*02f0*/  IMAD R9, R0, UR4, R9 ;  /* 0x0000000400097c24 */ /* 0x004fc8000f8e0209 */
[----:B-1----:R-:W-:-:S05]  /*0300*/  IMAD.WIDE R28, R9, 0x4, R28 ;  /* 0x00000004091c7825 */ /* 0x002fca00078e021c */
[----:B------:R-:W2:Y:S01]  /*0310*/  LDG.E R9, desc[UR8][R28.64] ;  /* 0x000000081c097981 */ /* 0x000ea2000c1e1900 */
[----:B------:R-:W-:Y:S01]  /*0320*/  LEA R0, R3, UR5, 0x2 ;  /* 0x0000000503007c11 */ /* 0x000fe2000f8e10ff */
[----:B------:R-:W-:Y:S06]  /*0330*/  BAR.SYNC.DEFER_BLOCKING 0x0 ;  /* 0x0000000000007b1d */ /* 0x000fec0000010000 */
[----:B------:R-:W-:Y:S04]  /*0340*/  LDS R3, [R0] ;  /* 0x0000000000037984 */ /* 0x000fe80000000800 */
[----:B0-----:R-:W2:Y:S04]  /*0350*/  LDS.128 R4, [R2] ;  /* 0x0000000002047984 */ /* 0x001ea80000000c00 */
[----:B------:R-:W0:Y:S04]  /*0360*/  LDS R19, [R0+0x80] ;  /* 0x0000800000137984 */ /* 0x000e280000000800 */
[----:B------:R-:W1:Y:S04]  /*0370*/  LDS R17, [R0+0x100] ;  /* 0x0001000000117984 */ /* 0x000e680000000800 */
[----:B------:R-:W3:Y:S04]  /*0380*/  LDS R16, [R0+0x180] ;  /* 0x0001800000107984 */ /* 0x000ee80000000800 */
[----:B------:R-:W-:Y:S04]  /*0390*/  LDS R27, [R0+0x200] ;  /* 0x00020000001b7984 */ /* 0x000fe80000000800 */
[----:B------:R-:W4:Y:S04]  /*03a0*/  LDS.128 R12, [R2+0x10] ;  /* 0x00001000020c7984 */ /* 0x000f280000000c00 */
[----:B------:R-:W5:Y:S04]  /*03b0*/  LDS R22, [R0+0x280] ;  /* 0x0002800000167984 */ /* 0x000f680000000800 */
[----:B------:R-:W5:Y:S04]  /*03c0*/  LDS R25, [R0+0x300] ;  /* 0x0003000000197984 */ /* 0x000f680000000800 */
[----:B------:R-:W5:Y:S04]  /*03d0*/  LDS R24, [R0+0x380] ;  /* 0x0003800000187984 */ /* 0x000f680000000800 */
[----:B------:R-:W-:Y:S04]  /*03e0*/  LDS R21, [R0+0x500] ;  /* 0x0005000000157984 */ /* 0x000fe80000000800 */
[----:B------:R-:W-:Y:S04]  /*03f0*/  LDS R20, [R0+0x580] ;  /* 0x0005800000147984 */ /* 0x000fe80000000800 */
[----:B------:R-:W-:Y:S04]  /*0400*/  LDS R23, [R0+0x600] ;  /* 0x0006000000177984 */ /* 0x000fe80000000800 */
[----:B------:R-:W-:Y:S01]  /*0410*/  LDS R26, [R0+0x980] ;  /* 0x00098000001a7984 */ /* 0x000fe20000000800 */
[----:B--2---:R-:W-:-:S03]  /*0420*/  VIADDMNMX R18, R3, R4, R9, PT ;  /* 0x0000000403127246 */ /* 0x004fc60003800109 */
[----:B------:R-:W-:Y:S01]  /*0430*/  LDS R3, [R0+0x400] ;  /* 0x0004000000037984 */ /* 0x000fe20000000800 */
[----:B0-----:R-:W-:-:S03]  /*0440*/  VIADDMNMX R5, R19, R5, R18, PT ;  /* 0x0000000513057246 */ /* 0x001fc60003800112 */
[----:B------:R-:W0:Y:S01]  /*0450*/  LDS.128 R8, [R2+0x20] ;  /* 0x0000200002087984 */ /* 0x000e220000000c00 */
[----:B-1----:R-:W-:-:S03]  /*0460*/  VIADDMNMX R5, R17, R6, R5, PT ;  /* 0x0000000611057246 */ /* 0x002fc60003800105 */
[----:B------:R-:W1:Y:S01]  /*0470*/  LDS R4, [R0+0x480] ;  /* 0x0004800000047984 */ /* 0x000e620000000800 */
[----:B---3--:R-:W-:-:S03]  /*0480*/  VIADDMNMX R5, R16, R7, R5, PT ;  /* 0x0000000710057246 */ /* 0x008fc60003800105 */
[----:B------:R-:W2:Y:S01]  /*0490*/  LDS.128 R16, [R2+0x30] ;  /* 0x0000300002107984 */ /* 0x000ea20000000c00 */
[----:B----4-:R-:W-:-:S03]  /*04a0*/  VIADDMNMX R5, R27, R12, R5, PT ;  /* 0x0000000c1b057246 */ /* 0x010fc60003800105 */
[----:B------:R-:W3:Y:S01]  /*04b0*/  LDS R6, [R0+0x680] ;  /* 0x0006800000067984 */ /* 0x000ee20000000800 */
[----:B-----5:R-:W-:-:S03]  /*04c0*/  VIADDMNMX R13, R22, R13, R5, PT ;  /* 0x0000000d160d7246 */ /* 0x020fc60003800105 */
[----:B------:R-:W4:Y:S01]  /*04d0*/  LDS R5, [R0+0x700] ;  /* 0x0007000000057984 */ /* 0x000f220000000800 */
[----:B------:R-:W-:-:S03]  /*04e0*/  VIADDMNMX R13, R25, R14, R13, PT ;  /* 0x0000000e190d7246 */ /* 0x000fc6000380010d */
[----:B------:R-:W5:Y:S01]  /*04f0*/  LDS R22, [R0+0x780] ;  /* 0x0007800000167984 */ /* 0x000f620000000800 */
[----:B------:R-:W-:-:S03]  /*0500*/  VIADDMNMX R24, R24, R15, R13, PT ;  /* 0x0000000f18187246 */ /* 0x000fc6000380010d */
[----:B------:R-:W-:Y:S04]  /*0510*/  LDS R7, [R0+0x800] ;  /* 0x0008000000077984 */ /* 0x000fe80000000800 */
[----:B------:R-:W5:Y:S01]  /*0520*/  LDS.128 R12, [R2+0x40] ;  /* 0x00004000020c7984 */ /* 0x000f620000000c00 */
[----:B0-----:R-:W-:-:S03]  /*0530*/  VIADDMNMX R3, R3, R8, R24, PT ;  /* 0x0000000803037246 */ /* 0x001fc60003800118 */
[----:B------:R-:W0:Y:S01]  /*0540*/  LDS R24, [R0+0x880] ;  /* 0x0008800000187984 */ /* 0x000e220000000800 */
[----:B-1----:R-:W-:-:S03]  /*0550*/  VIADDMNMX R4, R4, R9, R3, PT ;  /* 0x0000000904047246 */ /* 0x002fc60003800103 */
[----:B------:R-:W1:Y:S01]  /*0560*/  LDS R3, [R0+0x900] ;  /* 0x0009000000037984 */ /* 0x000e620000000800 */
[----:B------:R-:W-:-:S03]  /*0570*/  VIADDMNMX R4, R21, R10, R4, PT ;  /* 0x0000000a15047246 */ /* 0x000fc60003800104 */
[----:B------:R-:W-:Y:S01]  /*0580*/  LDS R21, [R0+0xa00] ;  /* 0x000a000000157984 */ /* 0x000fe20000000800 */
[----:B------:R-:W-:-:S03]  /*0590*/  VIADDMNMX R4, R20, R11, R4, PT ;  /* 0x0000000b14047246 */ /* 0x000fc60003800104 */
[----:B------:R-:W1:Y:S01]  /*05a0*/  LDS.128 R8, [R2+0x50] ;  /* 0x0000500002087984 */ /* 0x000e620000000c00 */
[----:B--2---:R-:W-:-:S03]  /*05b0*/  VIADDMNMX R4, R23, R16, R4, PT ;  /* 0x0000001017047246 */ /* 0x004fc60003800104 */
[----:B------:R-:W2:Y:S01]  /*05c0*/  LDS R16, [R0+0xa80] ;  /* 0x000a800000107984 */ /* 0x000ea20000000800 */
[----:B---3--:R-:W-:-:S03]  /*05d0*/  VIADDMNMX R4, R6, R17, R4, PT ;  /* 0x0000001106047246 */ /* 0x008fc60003800104 */
[----:B------:R-:W3:Y:S01]  /*05e0*/  LDS R17, [R0+0xb00] ;  /* 0x000b000000117984 */ /* 0x000ee20000000800 */
[----:B----4-:R-:W-:-:S03]  /*05f0*/  VIADDMNMX R4, R5, R18, R4, PT ;  /* 0x0000001205047246 */ /* 0x010fc60003800104 */
[----:B------:R-:W4:Y:S01]  /*0600*/  LDS R18, [R0+0xb80] ;  /* 0x000b800000127984 */ /* 0x000f220000000800 */
[----:B-----5:R-:W-:-:S03]  /*0610*/  VIADDMNMX R4, R22, R19, R4, PT ;  /* 0x0000001316047246 */ /* 0x020fc60003800104 */
[----:B------:R-:W-:Y:S01]  /*0620*/  LDS R19, [R0+0xc00] ;  /* 0x000c000000137984 */ /* 0x000fe20000000800 */
[----:B------:R-:W-:-:S03]  /*0630*/  VIADDMNMX R12, R7, R12, R4, PT ;  /* 0x0000000c070c7246 */ /* 0x000fc60003800104 */
[----:B------:R-:W5:Y:S04]  /*0640*/  LDS.128 R4, [R2+0x60] ;  /* 0x0000600002047984 */ /* 0x000f680000000c00 */
[----:B------:R-:W5:Y:S01]  /*0650*/  LDS R20, [R0+0xc80] ;  /* 0x000c800000147984 */ /* 0x000f620000000800 */
[----:B0-----:R-:W-:-:S03]  /*0660*/  VIADDMNMX R12, R24, R13, R12, PT ;  /* 0x0000000d180c7246 */ /* 0x001fc6000380010c */
[----:B------:R-:W0:Y:S01]  /*0670*/  LDS R23, [R0+0xd00] ;  /* 0x000d000000177984 */ /* 0x000e220000000800 */
[----:B-1----:R-:W-:-:S03]  /*0680*/  VIADDMNMX R3, R3, R14, R12, PT ;  /* 0x0000000e03037246 */ /* 0x002fc6000380010c */
[----:B------:R-:W1:Y:S01]  /*0690*/  LDS R22, [R0+0xd80] ;  /* 0x000d800000167984 */ /* 0x000e620000000800 */
[----:B------:R-:W-:-:S03]  /*06a0*/  VIADDMNMX R26, R26, R15, R3, PT ;  /* 0x0000000f1a1a7246 */ /* 0x000fc60003800103 */
[----:B------:R-:W-:Y:S01]  /*06b0*/  LDS R24, [R0+0xe80] ;  /* 0x000e800000187984 */ /* 0x000fe20000000800 */
[----:B------:R-:W-:-:S03]  /*06c0*/  VIADDMNMX R8, R21, R8, R26, PT ;  /* 0x0000000815087246 */ /* 0x000fc6000380011a */
[----:B------:R-:W-:Y:S01]  /*06d0*/  LDS R3, [R0+0xe00] ;  /* 0x000e000000037984 */ /* 0x000fe20000000800 */
[----:B--2---:R-:W-:-:S03]  /*06e0*/  VIADDMNMX R9, R16, R9, R8, PT ;  /* 0x0000000910097246 */ /* 0x004fc60003800108 */
[----:B------:R-:W2:Y:S01]  /*06f0*/  LDS.128 R12, [R2+0x70] ;  /* 0x00007000020c7984 */ /* 0x000ea20000000c00 */
[----:B---3--:R-:W-:-:S03]  /*0700*/  VIADDMNMX R9, R17, R10, R9, PT ;  /* 0x0000000a11097246 */ /* 0x008fc60003800109 */
[----:B------:R-:W3:Y:S01]  /*0710*/  LDS R21, [R0+0xf00] ;  /* 0x000f000000157984 */ /* 0x000ee20000000800 */
[----:B----4-:R-:W-:-:S03]  /*0720*/  VIADDMNMX R9, R18, R11, R9, PT ;  /* 0x0000000b12097246 */ /* 0x010fc60003800109 */
[----:B------:R-:W4:Y:S01]  /*0730*/  LDS R8, [R0+0xf80] ;  /* 0x000f800000087984 */ /* 0x000f220000000800 */
[----:B-----5:R-:W-:-:S04]  /*0740*/  VIADDMNMX R4, R19, R4, R9, PT ;  /* 0x0000000413047246 */ /* 0x020fc80003800109 */
[----:B------:R-:W-:-:S04]  /*0750*/  VIADDMNMX R4, R20, R5, R4, PT ;  /* 0x0000000514047246 */ /* 0x000fc80003800104 */
[----:B0-----:R-:W-:-:S04]  /*0760*/  VIADDMNMX R4, R23, R6, R4, PT ;  /* 0x0000000617047246 */ /* 0x001fc80003800104 */
[----:B-1----:R-:W-:-:S04]  /*0770*/  VIADDMNMX R4, R22, R7, R4, PT ;  /* 0x0000000716047246 */ /* 0x002fc80003800104 */
[----:B--2---:R-:W-:-:S04]  /*0780*/  VIADDMNMX R3, R3, R12, R4, PT ;  /* 0x0000000c03037246 */ /* 0x004fc80003800104 */
[----:B------:R-:W-:-:S04]  /*0790*/  VIADDMNMX R3, R24, R13, R3, PT ;  /* 0x0000000d18037246 */ /* 0x000fc80003800103 */
[----:B---3--:R-:W-:-:S04]  /*07a0*/  VIADDMNMX R3, R21, R14, R3, PT ;  /* 0x0000000e15037246 */ /* 0x008fc80003800103 */
[----:B----4-:R-:W-:-:S05]  /*07b0*/  VIADDMNMX R3, R8, R15, R3, PT ;  /* 0x0000000f08037246 */ /* 0x010fca0003800103 */
[----:B------:R-:W-:Y:S01]  /*07c0*/  STG.E desc[UR8][R28.64], R3 ;  /* 0x000000031c007986 */ /* 0x000fe2000c101908 */
[----:B------:R-:W-:Y:S05]  /*07d0*/  EXIT ;  /* 0x000000000000794d */ /* 0x000fea0003800000 */
.L_x_0:
[----:B------:R-:W-:-:S00]  /*07e0*/  BRA `(.L_x_0) ;  /* 0xfffffffc00fc7947 */ /* 0x000fc0000383ffff */
[----:B------:R-:W-:-:S00]  /*07f0*/  NOP ;  /* 0x0000000000007918 */ /* 0x000fc00000000000 */
        /* <DEDUP_REMOVED lines=8> */
.L_x_28:


//--------------------- .text._Z9phase_twoILi32EEvPiiiii --------------------------
	.section	.text._Z9phase_twoILi32EEvPiiiii,"ax",@progbits
	.align	128
        .global         _Z9phase_twoILi32EEvPiiiii
        .type           _Z9phase_twoILi32EEvPiiiii,@function
        .size           _Z9phase_twoILi32EEvPiiiii,(.L_x_29 - _Z9phase_twoILi32EEvPiiiii)
        .other          _Z9phase_twoILi32EEvPiiiii,@"STO_CUDA_ENTRY STV_DEFAULT"
_Z9phase_twoILi32EEvPiiiii:
.text._Z9phase_twoILi32EEvPiiiii:
[----:B------:R-:W-:Y:S01]  /*0000*/  LDC R1, c[0x0][0x37c] ;  /* 0x0000df00ff017b82 */ /* 0x000fe20000000800 */
[----:B------:R-:W0:Y:S01]  /*0010*/  S2R R5, SR_CTAID.X ;  /* 0x0000000000057919 */ /* 0x000e220000002500 */
[----:B------:R-:W0:Y:S02]  /*0020*/  LDCU UR4, c[0x0][0x388] ;  /* 0x00007100ff0477ac */ /* 0x000e240008000800 */
[----:B0-----:R-:W-:-:S13]  /*0030*/  ISETP.NE.AND P0, PT, R5, UR4, PT ;  /* 0x0000000405007c0c */ /* 0x001fda000bf05270 */
[----:B------:R-:W-:Y:S05]  /*0040*/  @!P0 EXIT ;  /* 0x000000000000894d */ /* 0x000fea0003800000 */
[----:B------:R-:W0:Y:S02]  /*0050*/  S2UR UR7, SR_CTAID.Y ;  /* 0x00000000000779c3 */ /* 0x000e240000002600 */
[----:B0-----:R-:W-:-:S09]  /*0060*/  UISETP.NE.AND UP0, UPT, UR7, URZ, UPT ;  /* 0x000000ff0700728c */ /* 0x001fd2000bf05270 */
[----:B------:R-:W-:Y:S05]  /*0070*/  BRA.U UP0, `(.L_x_1) ;  /* 0x0000000100207547 */ /* 0x000fea000b800000 */
[----:B------:R-:W0:Y:S01]  /*0080*/  S2R R6, SR_TID.Y ;  /* 0x0000000000067919 */ /* 0x000e220000002200 */
[----:B------:R-:W0:Y:S01]  /*0090*/  LDCU UR4, c[0x0][0x394] ;  /* 0x00007280ff0477ac */ /* 0x000e220008000800 */
[----:B------:R-:W1:Y:S01]  /*00a0*/  S2R R11, SR_TID.X ;  /* 0x00000000000b7919 */ /* 0x000e620000002100 */
[----:B0-----:R-:W-:Y:S02]  /*00b0*/  VIADD R0, R6, UR4 ;  /* 0x0000000406007c36 */ /* 0x001fe40008000000 */
[----:B-1----:R-:W-:-:S03]  /*00c0*/  IMAD R2, R5, 0x20, R11 ;  /* 0x0000002005027824 */ /* 0x002fc600078e020b */
[----:B------:R-:W-:Y:S01]  /*00d0*/  MOV R5, R0 ;  /* 0x0000000000057202 */ /* 0x000fe20000000f00 */
[----:B------:R-:W-:Y:S01]  /*00e0*/  VIADD R3, R11, UR4 ;  /* 0x000000040b037c36 */ /* 0x000fe20008000000 */
[----:B------:R-:W-:Y:S06]  /*00f0*/  BRA `(.L_x_2) ;  /* 0x00000000001c7947 */ /* 0x000fec0003800000 */
.L_x_1:
[----:B------:R-:W0:Y:S01]  /*0100*/  S2R R11, SR_TID.X ;  /* 0x00000000000b7919 */ /* 0x000e220000002100 */
[----:B------:R-:W0:Y:S01]  /*0110*/  LDCU UR4, c[0x0][0x394] ;  /* 0x00007280ff0477ac */ /* 0x000e220008000800 */
[----:B------:R-:W1:Y:S01]  /*0120*/  S2R R6, SR_TID.Y ;  /* 0x0000000000067919 */ /* 0x000e620000002200 */
[----:B0-----:R-:W-:Y:S02]  /*0130*/  VIADD R2, R11, UR4 ;  /* 0x000000040b027c36 */ /* 0x001fe40008000000 */
[----:B-1----:R-:W-:-:S03]  /*0140*/  IMAD R5, R5, 0x20, R6 ;  /* 0x0000002005057824 */ /* 0x002fc600078e0206 */
[----:B------:R-:W-:Y:S01]  /*0150*/  MOV R3, R2 ;  /* 0x0000000200037202 */ /* 0x000fe20000000f00 */
[----:B------:R-:W-:-:S07]  /*0160*/  VIADD R0, R6, UR4 ;  /* 0x0000000406007c36 */ /* 0x000fce0008000000 */
.L_x_2:
[----:B------:R-:W0:Y:S01]  /*0170*/  LDCU UR5, c[0x0][0x390] ;  /* 0x00007200ff0577ac */ /* 0x000e220008000800 */
[----:B------:R-:W1:Y:S01]  /*0180*/  LDC.64 R8, c[0x0][0x380] ;  /* 0x0000e000ff087b82 */ /* 0x000e620000000a00 */
[----:B------:R-:W-:Y:S01]  /*0190*/  VIMNMX R4, PT, PT, R3, R0, !PT ;  /* 0x0000000003047248 */ /* 0x000fe20007fe0100 */
[----:B------:R-:W2:Y:S01]  /*01a0*/  LDCU UR4, c[0x0][0x38c] ;  /* 0x00007180ff0477ac */ /* 0x000ea20008000800 */
[----:B------:R-:W3:Y:S02]  /*01b0*/  LDCU.64 UR8, c[0x0][0x358] ;  /* 0x00006b00ff0877ac */ /* 0x000ee40008000a00 */
[----:B0-----:R-:W-:Y:S02]  /*01c0*/  ISETP.GE.AND P1, PT, R4, UR5, PT ;  /* 0x0000000504007c0c */ /* 0x001fe4000bf26270 */
[C---:B------:R-:W-:Y:S01]  /*01d0*/  VIMNMX R4, PT, PT, R5.reuse, R2, !PT ;  /* 0x0000000205047248 */ /* 0x040fe20007fe0100 */
[----:B--2---:R-:W-:-:S03]  /*01e0*/  IMAD R5, R5, UR4, R2 ;  /* 0x0000000405057c24 */ /* 0x004fc6000f8e0202 */
[----:B------:R-:W-:-:S07]  /*01f0*/  ISETP.GE.AND P0, PT, R4, UR5, PT ;  /* 0x0000000504007c0c */ /* 0x000fce000bf06270 */
[----:B------:R-:W-:Y:S02]  /*0200*/  @!P1 IMAD R7, R0, UR4, R3 ;  /* 0x0000000400079c24 */ /* 0x000fe4000f8e0203 */
[----:B-1----:R-:W-:-:S04]  /*0210*/  IMAD.WIDE R2, R5, 0x4, R8 ;  /* 0x0000000405027825 */ /* 0x002fc800078e0208 */
[----:B------:R-:W-:-:S04]  /*0220*/  @!P1 IMAD.WIDE R8, R7, 0x4, R8 ;  /* 0x0000000407089825 */ /* 0x000fc800078e0208 */
[----:B------:R-:W-:Y:S02]  /*0230*/  IMAD.MOV.U32 R5, RZ, RZ, 0x3b9aca00 ;  /* 0x3b9aca00ff057424 */ /* 0x000fe400078e00ff */
[----:B------:R-:W-:-:S04]  /*0240*/  IMAD.MOV.U32 R7, RZ, RZ, 0x3b9aca00 ;  /* 0x3b9aca00ff077424 */ /* 0x000fc800078e00ff */
[----:B---3--:R-:W2:Y:S04]  /*0250*/  @!P0 LDG.E R5, desc[UR8][R2.64] ;  /* 0x0000000802058981 */ /* 0x008ea8000c1e1900 */
[----:B------:R-:W3:Y:S01]  /*0260*/  @!P1 LDG.E R7, desc[UR8][R8.64] ;  /* 0x0000000808079981 */ /* 0x000ee2000c1e1900 */
[----:B------:R-:W0:Y:S01]  /*0270*/  S2UR UR6, SR_CgaCtaId ;  /* 0x00000000000679c3 */ /* 0x000e220000008800 */
[----:B------:R-:W-:Y:S02]  /*0280*/  UMOV UR4, 0x400 ;  /* 0x0000040000047882 */ /* 0x000fe40000000000 */
[----:B------:R-:W-:Y:S02]  /*0290*/  UIADD3 UR5, UPT, UPT, UR4, 0x1000, URZ ;  /* 0x0000100004057890 */ /* 0x000fe4000fffe0ff */
[----:B0-----:R-:W-:-:S02]  /*02a0*/  ULEA UR4, UR6, UR4, 0x18 ;  /* 0x0000000406047291 */ /* 0x001fc4000f8ec0ff */
[----:B------:R-:W-:-:S04]  /*02b0*/  ULEA UR5, UR6, UR5, 0x18 ;  /* 0x0000000506057291 */ /* 0x000fc8000f8ec0ff */
[C---:B------:R-:W-:Y:S02]  /*02c0*/  LEA R4, R6.reuse, UR4, 0x7 ;  /* 0x0000000406047c11 */ /* 0x040fe4000f8e38ff */
[----:B------:R-:W-:-:S03]  /*02d0*/  LEA R6, R6, UR5, 0x7 ;  /* 0x0000000506067c11 */ /* 0x000fc6000f8e38ff */
[C---:B------:R-:W-:Y:S01]  /*02e0*/  IMAD R0, R11.reuse, 0x4, R4 ;  /* 0x000000040b007824 */ /* 0x040fe200078e0204 */
[----:B------:R-:W-:-:S04]  /*02f0*/  LEA R10, R11, R6, 0x2 ;  /* 0x000000060b0a7211 */ /* 0x000fc800078e10ff */
[----:B--2---:R0:W-:Y:S04]  /*0300*/  STS [R0], R5 ;  /* 0x0000000500007388 */ /* 0x0041e80000000800 */
[----:B---3--:R0:W-:Y:S01]  /*0310*/  STS [R10], R7 ;  /* 0x000000070a007388 */ /* 0x0081e20000000800 */
[----:B------:R-:W-:Y:S05]  /*0320*/  @P0 EXIT ;  /* 0x000000000000094d */ /* 0x000fea0003800000 */
[----:B------:R-:W-:Y:S01]  /*0330*/  BAR.SYNC.DEFER_BLOCKING 0x0 ;  /* 0x0000000000007b1d */ /* 0x000fe20000010000 */
[----:B------:R-:W-:-:S05]  /*0340*/  UISETP.NE.AND UP0, UPT, UR7, URZ, UPT ;  /* 0x000000ff0700728c */ /* 0x000fca000bf05270 */
[----:B0-----:R0:W1:Y:S04]  /*0350*/  LDS R5, [R0] ;  /* 0x0000000000057984 */ /* 0x0010680000000800 */
[----:B------:R-:W-:Y:S05]  /*0360*/  BRA.U !UP0, `(.L_x_3) ;  /* 0x0000000d08887547 */ /* 0x000fea000b800000 */
[----:B------:R-:W-:Y:S01]  /*0370*/  LEA R6, R11, UR5, 0x2 ;  /* 0x000000050b067c11 */ /* 0x000fe2000f8e10ff */
[----:B------:R-:W-:Y:S04]  /*0380*/  LDS R7, [R4] ;  /* 0x0000000004077984 */ /* 0x000fe80000000800 */
[----:B------:R-:W2:Y:S02]  /*0390*/  LDS R8, [R6] ;  /* 0x0000000006087984 */ /* 0x000ea40000000800 */
[----:B--2---:R-:W-:-:S05]  /*03a0*/  IMAD.IADD R7, R7, 0x1, R8 ;  /* 0x0000000107077824 */ /* 0x004fca00078e0208 */
[----:B-1----:R-:W-:-:S13]  /*03b0*/  ISETP.GE.AND P0, PT, R7, R5, PT ;  /* 0x000000050700720c */ /* 0x002fda0003f06270 */
[----:B------:R-:W-:Y:S01]  /*03c0*/  @!P0 STS [R0], R7 ;  /* 0x0000000700008388 */ /* 0x000fe20000000800 */
[----:B------:R-:W-:Y:S01]  /*03d0*/  @!P0 IMAD.MOV.U32 R5, RZ, RZ, R7 ;  /* 0x000000ffff058224 */ /* 0x000fe200078e0007 */
[----:B------:R-:W-:Y:S06]  /*03e0*/  BAR.SYNC.DEFER_BLOCKING 0x0 ;  /* 0x0000000000007b1d */ /* 0x000fec0000010000 */
[----:B------:R-:W-:Y:S04]  /*03f0*/  LDS R8, [R4+0x4] ;  /* 0x0000040004087984 */ /* 0x000fe80000000800 */
[----:B------:R-:W1:Y:S02]  /*0400*/  LDS R9, [R6+0x80] ;  /* 0x0000800006097984 */ /* 0x000e640000000800 */
[----:B-1----:R-:W-:-:S05]  /*0410*/  IMAD.IADD R8, R8, 0x1, R9 ;  /* 0x0000000108087824 */ /* 0x002fca00078e0209 */
[----:B------:R-:W-:-:S13]  /*0420*/  ISETP.GE.AND P0, PT, R8, R5, PT ;  /* 0x000000050800720c */ /* 0x000fda0003f06270 */
[----:B------:R-:W-:Y:S01]  /*0430*/  @!P0 STS [R0], R8 ;  /* 0x0000000800008388 */ /* 0x000fe20000000800 */
[----:B------:R-:W-:Y:S01]  /*0440*/  @!P0 MOV R5, R8 ;  /* 0x0000000800058202 */ /* 0x000fe20000000f00 */
[----:B------:R-:W-:Y:S06]  /*0450*/  BAR.SYNC.DEFER_BLOCKING 0x0 ;  /* 0x0000000000007b1d */ /* 0x000fec0000010000 */
[----:B------:R-:W-:Y:S04]  /*0460*/  LDS R9, [R4+0x8] ;  /* 0x0000080004097984 */ /* 0x000fe80000000800 */
[----:B------:R-:W1:Y:S02]  /*0470*/  LDS R10, [R6+0x100] ;  /* 0x00010000060a7984 */ /* 0x000e640000000800 */
[----:B-1----:R-:W-:-:S05]  /*0480*/  IMAD.IADD R9, R9, 0x1, R10 ;  /* 0x0000000109097824 */ /* 0x002fca00078e020a */
[----:B------:R-:W-:-:S13]  /*0490*/  ISETP.GE.AND P0, PT, R9, R5, PT ;  /* 0x000000050900720c */ /* 0x000fda0003f06270 */
        /* <DEDUP_REMOVED lines=203> */
[----:B------:R1:W-:Y:S01]  /*1150*/  @!P0 STS [R0], R8 ;  /* 0x0000000800008388 */ /* 0x0003e20000000800 */
[----:B------:R-:W-:Y:S01]  /*1160*/  @!P0 MOV R5, R8 ;  /* 0x0000000800058202 */ /* 0x000fe20000000f00 */
[----:B------:R-:W-:Y:S06]  /*1170*/  BAR.SYNC.DEFER_BLOCKING 0x0 ;  /* 0x0000000000007b1d */ /* 0x000fec0000010000 */
[----:B------:R-:W-:Y:S05]  /*1180*/  BRA `(.L_x_4) ;  /* 0x0000000c00847947 */ /* 0x000fea0003800000 */
.L_x_3:
        /* <DEDUP_REMOVED lines=136> */
[----:B-1----:R-:W-:-:S04]  /*1a10*/  IADD3 R8, PT, PT, R8, R11, RZ ;  /* 0x0000000b08087210 */ /* 0x002fc80007ffe0ff */
        /* <DEDUP_REMOVED lines=85> */
[----:B------:R2:W-:Y:S01]  /*1f70*/  @!P0 STS [R0], R8 ;  /* 0x0000000800008388 */ /* 0x0005e20000000800 */
[----:B------:R-:W-:Y:S01]  /*1f80*/  @!P0 IMAD.MOV.U32 R5, RZ, RZ, R8 ;  /* 0x000000ffff058224 */ /* 0x000fe200078e0008 */
[----:B------:R-:W-:Y:S06]  /*1f90*/  BAR.SYNC.DEFER_BLOCKING 0x0 ;  /* 0x0000000000007b1d */ /* 0x000fec0000010000 */
.L_x_4:
[----:B------:R-:W-:Y:S01]  /*1fa0*/  STG.E desc[UR8][R2.64], R5 ;  /* 0x0000000502007986 */ /* 0x000fe2000c101908 */
[----:B------:R-:W-:Y:S05]  /*1fb0*/  EXIT ;  /* 0x000000000000794d */ /* 0x000fea0003800000 */
.L_x_5:
        /* <DEDUP_REMOVED lines=12> */
.L_x_29:


//--------------------- .text._Z9phase_oneILi32EEvPiiiii --------------------------
	.section	.text._Z9phase_oneILi32EEvPiiiii,"ax",@progbits
	.align	128
        .global         _Z9phase_oneILi32EEvPiiiii
        .type           _Z9phase_oneILi32EEvPiiiii,@function
        .size           _Z9phase_oneILi32EEvPiiiii,(.L_x_30 - _Z9phase_oneILi32EEvPiiiii)
        .other          _Z9phase_oneILi32EEvPiiiii,@"STO_CUDA_ENTRY STV_DEFAULT"
_Z9phase_oneILi32EEvPiiiii:
.text._Z9phase_oneILi32EEvPiiiii:
[----:B------:R-:W-:Y:S01]  /*0000*/  LDC R1, c[0x0][0x37c] ;  /* 0x0000df00ff017b82 */ /* 0x000fe20000000800 */
[----:B------:R-:W0:Y:S01]  /*0010*/  S2R R4, SR_TID.Y ;  /* 0x0000000000047919 */ /* 0x000e220000002200 */
[----:B------:R-:W0:Y:S06]  /*0020*/  LDCU.64 UR8, c[0x0][0x390] ;  /* 0x00007200ff0877ac */ /* 0x000e2c0008000a00 */
[----:B------:R-:W1:Y:S01]  /*0030*/  LDC.64 R2, c[0x0][0x380] ;  /* 0x0000e000ff027b82 */ /* 0x000e620000000a00 */
[----:B------:R-:W2:Y:S01]  /*0040*/  S2R R7, SR_TID.X ;  /* 0x0000000000077919 */ /* 0x000ea20000002100 */
[----:B------:R-:W3:Y:S01]  /*0050*/  LDCU UR4, c[0x0][0x38c] ;  /* 0x00007180ff0477ac */ /* 0x000ee20008000800 */
[----:B------:R-:W4:Y:S01]  /*0060*/  LDCU.64 UR6, c[0x0][0x358] ;  /* 0x00006b00ff0677ac */ /* 0x000f220008000a00 */
[----:B0-----:R-:W-:-:S02]  /*0070*/  VIADD R0, R4, UR9 ;  /* 0x0000000904007c36 */ /* 0x001fc40008000000 */
[----:B--2---:R-:W-:-:S05]  /*0080*/  VIADD R5, R7, UR9 ;  /* 0x0000000907057c36 */ /* 0x004fca0008000000 */
[C---:B------:R-:W-:Y:S01]  /*0090*/  VIMNMX R6, PT, PT, R0.reuse, R5, !PT ;  /* 0x0000000500067248 */ /* 0x040fe20007fe0100 */
[----:B---3--:R-:W-:-:S03]  /*00a0*/  IMAD R5, R0, UR4, R5 ;  /* 0x0000000400057c24 */ /* 0x008fc6000f8e0205 */
[----:B------:R-:W-:Y:S01]  /*00b0*/  ISETP.GE.AND P0, PT, R6, UR8, PT ;  /* 0x0000000806007c0c */ /* 0x000fe2000bf06270 */
[----:B-1----:R-:W-:-:S04]  /*00c0*/  IMAD.WIDE R2, R5, 0x4, R2 ;  /* 0x0000000405027825 */ /* 0x002fc800078e0202 */
[----:B------:R-:W-:-:S08]  /*00d0*/  IMAD.MOV.U32 R5, RZ, RZ, 0x3b9aca00 ;  /* 0x3b9aca00ff057424 */ /* 0x000fd000078e00ff */
[----:B----4-:R-:W2:Y:S01]  /*00e0*/  @!P0 LDG.E R5, desc[UR6][R2.64] ;  /* 0x0000000602058981 */ /* 0x010ea2000c1e1900 */
[----:B------:R-:W0:Y:S01]  /*00f0*/  S2UR UR5, SR_CgaCtaId ;  /* 0x00000000000579c3 */ /* 0x000e220000008800 */
[----:B------:R-:W-:Y:S02]  /*0100*/  UMOV UR4, 0x400 ;  /* 0x0000040000047882 */ /* 0x000fe40000000000 */
[----:B0-----:R-:W-:-:S06]  /*0110*/  ULEA UR4, UR5, UR4, 0x18 ;  /* 0x0000000405047291 */ /* 0x001fcc000f8ec0ff */
[----:B------:R-:W-:-:S04]  /*0120*/  LEA R4, R4, UR4, 0x7 ;  /* 0x0000000404047c11 */ /* 0x000fc8000f8e38ff */
[----:B------:R-:W-:-:S05]  /*0130*/  LEA R0, R7, R4, 0x2 ;  /* 0x0000000407007211 */ /* 0x000fca00078e10ff */
[----:B--2---:R0:W-:Y:S01]  /*0140*/  STS [R0], R5 ;  /* 0x0000000500007388 */ /* 0x0041e20000000800 */
[----:B------:R-:W-:Y:S05]  /*0150*/  @P0 EXIT ;  /* 0x000000000000094d */ /* 0x000fea0003800000 */
[----:B------:R-:W-:Y:S01]  /*0160*/  BAR.SYNC.DEFER_BLOCKING 0x0 ;  /* 0x0000000000007b1d */ /* 0x000fe20000010000 */
[----:B------:R-:W-:-:S05]  /*0170*/  LEA R6, R7, UR4, 0x2 ;  /* 0x0000000407067c11 */ /* 0x000fca000f8e10ff */
[----:B------:R-:W-:Y:S04]  /*0180*/  LDS R7, [R4] ;  /* 0x0000000004077984 */ /* 0x000fe80000000800 */
[----:B------:R-:W1:Y:S04]  /*0190*/  LDS R8, [R6] ;  /* 0x0000000006087984 */ /* 0x000e680000000800 */
[----:B0-----:R-:W0:Y:S01]  /*01a0*/  LDS R5, [R0] ;  /* 0x0000000000057984 */ /* 0x001e220000000800 */
[----:B-1----:R-:W-:-:S05]  /*01b0*/  IMAD.IADD R7, R7, 0x1, R8 ;  /* 0x0000000107077824 */ /* 0x002fca00078e0208 */
[----:B0-----:R-:W-:-:S13]  /*01c0*/  ISETP.GE.AND P0, PT, R7, R5, PT ;  /* 0x000000050700720c */ /* 0x001fda0003f06270 */
[----:B------:R-:W-:Y:S01]  /*01d0*/  @!P0 STS [R0], R7 ;  /* 0x0000000700008388 */ /* 0x000fe20000000800 */
[----:B------:R-:W-:Y:S01]  /*01e0*/  @!P0 IMAD.MOV.U32 R5, RZ, RZ, R7 ;  /* 0x000000ffff058224 */ /* 0x000fe200078e0007 */
[----:B------:R-:W-:Y:S06]  /*01f0*/  BAR.SYNC.DEFER_BLOCKING 0x0 ;  /* 0x0000000000007b1d */ /* 0x000fec0000010000 */
[----:B------:R-:W-:Y:S04]  /*0200*/  LDS R8, [R4+0x4] ;  /* 0x0000040004087984 */ /* 0x000fe80000000800 */
[----:B------:R-:W0:Y:S02]  /*0210*/  LDS R9, [R6+0x80] ;  /* 0x0000800006097984 */ /* 0x000e240000000800 */
[----:B0-----:R-:W-:-:S05]  /*0220*/  IMAD.IADD R8, R8, 0x1, R9 ;  /* 0x0000000108087824 */ /* 0x001fca00078e0209 */
[----:B------:R-:W-:-:S13]  /*0230*/  ISETP.GE.AND P0, PT, R8, R5, PT ;  /* 0x000000050800720c */ /* 0x000fda0003f06270 */
[----:B------:R-:W-:Y:S01]  /*0240*/  @!P0 STS [R0], R8 ;  /* 0x0000000800008388 */ /* 0x000fe20000000800 */
[----:B------:R-:W-:Y:S01]  /*0250*/  @!P0 MOV R5, R8 ;  /* 0x0000000800058202 */ /* 0x000fe20000000f00 */
[----:B------:R-:W-:Y:S06]  /*0260*/  BAR.SYNC.DEFER_BLOCKING 0x0 ;  /* 0x0000000000007b1d */ /* 0x000fec0000010000 */
[----:B------:R-:W-:Y:S04]  /*0270*/  LDS R9, [R4+0x8] ;  /* 0x0000080004097984 */ /* 0x000fe80000000800 */
[----:B------:R-:W0:Y:S02]  /*0280*/  LDS R10, [R6+0x100] ;  /* 0x00010000060a7984 */ /* 0x000e240000000800 */
[----:B0-----:R-:W-:-:S05]  /*0290*/  IMAD.IADD R9, R9, 0x1, R10 ;  /* 0x0000000109097824 */ /* 0x001fca00078e020a */
[----:B------:R-:W-:-:S13]  /*02a0*/  ISETP.GE.AND P0, PT, R9, R5, PT ;  /* 0x000000050900720c */ /* 0x000fda0003f06270 */
        /* <DEDUP_REMOVED lines=159> */
[----:B0-----:R-:W-:-:S04]  /*0ca0*/  IADD3 R8, PT, PT, R8, R11, RZ ;  /* 0x0000000b08087210 */ /* 0x001fc80007ffe0ff */
        /* <DEDUP_REMOVED lines=46> */
[----:B------:R-:W-:Y:S01]  /*0f90*/  STG.E desc[UR6][R2.64], R5 ;  /* 0x0000000502007986 */ /* 0x000fe2000c101906 */
[----:B------:R-:W-:Y:S05]  /*0fa0*/  EXIT ;  /* 0x000000000000794d */ /* 0x000fea0003800000 */
.L_x_6:
        /* <DEDUP_REMOVED lines=13> */
.L_x_30:


//--------------------- .text._Z11phase_threeILi24EEvPiiiii --------------------------
	.section	.text._Z11phase_threeILi24EEvPiiiii,"ax",@progbits
	.align	128
        .global         _Z11phase_threeILi24EEvPiiiii
        .type           _Z11phase_threeILi24EEvPiiiii,@function
        .size           _Z11phase_threeILi24EEvPiiiii,(.L_x_31 - _Z11phase_threeILi24EEvPiiiii)
        .other          _Z11phase_threeILi24EEvPiiiii,@"STO_CUDA_ENTRY STV_DEFAULT"
_Z11phase_threeILi24EEvPiiiii:
.text._Z11phase_threeILi24EEvPiiiii:
        /* <DEDUP_REMOVED lines=25> */
[----:B-1----:R-:W-:Y:S02]  /*0190*/  @!P1 IMAD R13, R4, R13, R3 ;  /* 0x0000000d040d9224 */ /* 0x002fe400078e0203 */
[----:B------:R-:W-:Y:S02]  /*01a0*/  IMAD.MOV.U32 R4, RZ, RZ, 0x3b9aca00 ;  /* 0x3b9aca00ff047424 */ /* 0x000fe400078e00ff */
[----:B--2---:R-:W-:-:S05]  /*01b0*/  @!P0 IMAD.WIDE R6, R11, 0x4, R6 ;  /* 0x000000040b068825 */ /* 0x004fca00078e0206 */
[----:B---3--:R0:W2:Y:S01]  /*01c0*/  @!P0 LDG.E R4, desc[UR4][R6.64] ;  /* 0x0000000406048981 */ /* 0x0080a2000c1e1900 */
[----:B----4-:R-:W-:-:S05]  /*01d0*/  @!P1 IMAD.WIDE R8, R13, 0x4, R8 ;  /* 0x000000040d089825 */ /* 0x010fca00078e0208 */
[----:B------:R1:W3:Y:S01]  /*01e0*/  @!P1 LDG.E R12, desc[UR4][R8.64] ;  /* 0x00000004080c9981 */ /* 0x0002e2000c1e1900 */
[----:B------:R-:W4:Y:S01]  /*01f0*/  S2R R14, SR_CgaCtaId ;  /* 0x00000000000e7919 */ /* 0x000f220000008800 */
[----:B------:R-:W-:-:S05]  /*0200*/  MOV R10, 0x400 ;  /* 0x00000400000a7802 */ /* 0x000fca0000000f00 */
[----:B------:R-:W-:Y:S01]  /*0210*/  VIADD R13, R10, 0x900 ;  /* 0x000009000a0d7836 */ /* 0x000fe20000000000 */
[----:B----4-:R-:W-:Y:S02]  /*0220*/  LEA R11, R14, R10, 0x18 ;  /* 0x0000000a0e0b7211 */ /* 0x010fe400078ec0ff */
[----:B------:R-:W-:Y:S02]  /*0230*/  VIMNMX R10, PT, PT, R0, R3, !PT ;  /* 0x00000003000a7248 */ /* 0x000fe40007fe0100 */
[----:B------:R-:W-:Y:S02]  /*0240*/  LEA R13, R14, R13, 0x18 ;  /* 0x0000000d0e0d7211 */ /* 0x000fe400078ec0ff */
[----:B------:R-:W-:Y:S01]  /*0250*/  ISETP.GE.AND P0, PT, R10, UR6, PT ;  /* 0x000000060a007c0c */ /* 0x000fe2000bf06270 */
[C---:B------:R-:W-:Y:S02]  /*0260*/  IMAD R16, R2.reuse, 0x60, R11 ;  /* 0x0000006002107824 */ /* 0x040fe400078e020b */
[----:B------:R-:W-:-:S02]  /*0270*/  IMAD R2, R2, 0x60, R13 ;  /* 0x0000006002027824 */ /* 0x000fc400078e020d */
[C---:B0-----:R-:W-:Y:S02]  /*0280*/  IMAD R7, R5.reuse, 0x4, R16 ;  /* 0x0000000405077824 */ /* 0x041fe400078e0210 */
[----:B-1----:R-:W-:-:S03]  /*0290*/  IMAD R9, R5, 0x4, R2 ;  /* 0x0000000405097824 */ /* 0x002fc600078e0202 */
[----:B--2---:R0:W-:Y:S04]  /*02a0*/  STS [R7], R4 ;  /* 0x0000000407007388 */ /* 0x0041e80000000800 */
[----:B---3--:R0:W-:Y:S01]  /*02b0*/  STS [R9], R12 ;  /* 0x0000000c09007388 */ /* 0x0081e20000000800 */
[----:B------:R-:W-:Y:S05]  /*02c0*/  @P0 EXIT ;  /* 0x000000000000094d */ /* 0x000fea0003800000 */
[----:B0-----:R-:W0:Y:S01]  /*02d0*/  LDC.64 R6, c[0x0][0x380] ;  /* 0x0000e000ff067b82 */ /* 0x001e220000000a00 */
[----:B------:R-:W1:Y:S02]  /*02e0*/  LDCU UR6, c[0x0][0x38c] ;  /* 0x00007180ff0677ac */ /* 0x000e640008000800 */
[----:B-1----:R-:W-:-:S04]  /*02f0*/  IMAD R3, R0, UR6, R3 ;  /* 0x0000000600037c24 */ /* 0x002fc8000f8e0203 */
[----:B0-----:R-:W-:-:S05]  /*0300*/  IMAD.WIDE R2, R3, 0x4, R6 ;  /* 0x0000000403027825 */ /* 0x001fca00078e0206 */
[----:B------:R-:W2:Y:S01]  /*0310*/  LDG.E R19, desc[UR4][R2.64] ;  /* 0x0000000402137981 */ /* 0x000ea2000c1e1900 */
[----:B------:R-:W-:Y:S01]  /*0320*/  IMAD R0, R5, 0x4, R13 ;  /* 0x0000000405007824 */ /* 0x000fe200078e020d */
[----:B------:R-:W-:Y:S06]  /*0330*/  BAR.SYNC.DEFER_BLOCKING 0x0 ;  /* 0x0000000000007b1d */ /* 0x000fec0000010000 */
[----:B------:R-:W-:Y:S04]  /*0340*/  LDS R18, [R0] ;  /* 0x0000000000127984 */ /* 0x000fe80000000800 */
[----:B------:R-:W2:Y:S04]  /*0350*/  LDS.128 R8, [R16] ;  /* 0x0000000010087984 */ /* 0x000ea80000000c00 */
        /* <DEDUP_REMOVED lines=9> */
[----:B------:R-:W5:Y:S01]  /*03f0*/  LDS.128 R4, [R16+0x20] ;  /* 0x0000200010047984 */ /* 0x000f620000000c00 */
[----:B--2---:R-:W-:-:S03]  /*0400*/  VIADDMNMX R8, R18, R8, R19, PT ;  /* 0x0000000812087246 */ /* 0x004fc60003800113 */
[----:B------:R-:W2:Y:S01]  /*0410*/  LDS R18, [R0+0x360] ;  /* 0x0003600000127984 */ /* 0x000ea20000000800 */
[----:B0-----:R-:W-:-:S03]  /*0420*/  VIADDMNMX R8, R22, R9, R8, PT ;  /* 0x0000000916087246 */ /* 0x001fc60003800108 */
[----:B------:R-:W0:Y:S01]  /*0430*/  LDS R19, [R0+0x3c0] ;  /* 0x0003c00000137984 */ /* 0x000e220000000800 */
[----:B-1----:R-:W-:-:S03]  /*0440*/  VIADDMNMX R8, R25, R10, R8, PT ;  /* 0x0000000a19087246 */ /* 0x002fc60003800108 */
[----:B------:R-:W1:Y:S01]  /*0450*/  LDS R22, [R0+0x420] ;  /* 0x0004200000167984 */ /* 0x000e620000000800 */
[----:B---3--:R-:W-:-:S03]  /*0460*/  VIADDMNMX R8, R26, R11, R8, PT ;  /* 0x0000000b1a087246 */ /* 0x008fc60003800108 */
[----:B------:R-:W-:Y:S01]  /*0470*/  LDS R26, [R0+0x660] ;  /* 0x00066000001a7984 */ /* 0x000fe20000000800 */
[----:B----4-:R-:W-:-:S03]  /*0480*/  VIADDMNMX R12, R17, R12, R8, PT ;  /* 0x0000000c110c7246 */ /* 0x010fc60003800108 */
[----:B------:R-:W-:Y:S01]  /*0490*/  LDS R17, [R0+0x480] ;  /* 0x0004800000117984 */ /* 0x000fe20000000800 */
[----:B-----5:R-:W-:-:S03]  /*04a0*/  VIADDMNMX R12, R20, R13, R12, PT ;  /* 0x0000000d140c7246 */ /* 0x020fc6000380010c */
[----:B------:R-:W3:Y:S01]  /*04b0*/  LDS.128 R8, [R16+0x30] ;  /* 0x0000300010087984 */ /* 0x000ee20000000c00 */
[----:B------:R-:W-:-:S03]  /*04c0*/  VIADDMNMX R12, R21, R14, R12, PT ;  /* 0x0000000e150c7246 */ /* 0x000fc6000380010c */
[----:B------:R-:W4:Y:S01]  /*04d0*/  LDS R20, [R0+0x4e0] ;  /* 0x0004e00000147984 */ /* 0x000f220000000800 */
[----:B------:R-:W-:-:S03]  /*04e0*/  VIADDMNMX R12, R24, R15, R12, PT ;  /* 0x0000000f180c7246 */ /* 0x000fc6000380010c */
[----:B------:R-:W5:Y:S01]  /*04f0*/  LDS R21, [R0+0x540] ;  /* 0x0005400000157984 */ /* 0x000f620000000800 */
[----:B------:R-:W-:-:S03]  /*0500*/  VIADDMNMX R4, R23, R4, R12, PT ;  /* 0x0000000417047246 */ /* 0x000fc6000380010c */
        /* <DEDUP_REMOVED lines=8> */
[----:B------:R-:W-:Y:S04]  /*0590*/  LDS R19, [R0+0x780] ;  /* 0x0007800000137984 */ /* 0x000fe80000000800 */
[----:B------:R-:W1:Y:S04]  /*05a0*/  LDS.128 R4, [R16+0x50] ;  /* 0x0000500010047984 */ /* 0x000e680000000c00 */
[----:B------:R-:W1:Y:S01]  /*05b0*/  LDS R22, [R0+0x7e0] ;  /* 0x0007e00000167984 */ /* 0x000e620000000800 */
[----:B---3--:R-:W-:-:S03]  /*05c0*/  VIADDMNMX R8, R17, R8, R27, PT ;  /* 0x0000000811087246 */ /* 0x008fc6000380011b */
[----:B------:R-:W3:Y:S01]  /*05d0*/  LDS R17, [R0+0x840] ;  /* 0x0008400000117984 */ /* 0x000ee20000000800 */
[----:B----4-:R-:W-:-:S03]  /*05e0*/  VIADDMNMX R9, R20, R9, R8, PT ;  /* 0x0000000914097246 */ /* 0x010fc60003800108 */
[----:B------:R-:W4:Y:S01]  /*05f0*/  LDS R8, [R0+0x8a0] ;  /* 0x0008a00000087984 */ /* 0x000f220000000800 */
[----:B-----5:R-:W-:-:S04]  /*0600*/  VIADDMNMX R9, R21, R10, R9, PT ;  /* 0x0000000a15097246 */ /* 0x020fc80003800109 */
[----:B------:R-:W-:-:S04]  /*0610*/  VIADDMNMX R9, R24, R11, R9, PT ;  /* 0x0000000b18097246 */ /* 0x000fc80003800109 */
[----:B------:R-:W-:-:S04]  /*0620*/  VIADDMNMX R9, R23, R12, R9, PT ;  /* 0x0000000c17097246 */ /* 0x000fc80003800109 */
[----:B------:R-:W-:-:S04]  /*0630*/  VIADDMNMX R9, R26, R13, R9, PT ;  /* 0x0000000d1a097246 */ /* 0x000fc80003800109 */
[----:B--2---:R-:W-:-:S04]  /*0640*/  VIADDMNMX R9, R25, R14, R9, PT ;  /* 0x0000000e19097246 */ /* 0x004fc80003800109 */
[----:B0-----:R-:W-:-:S04]  /*0650*/  VIADDMNMX R9, R18, R15, R9, PT ;  /* 0x0000000f12097246 */ /* 0x001fc80003800109 */
[----:B-1----:R-:W-:-:S04]  /*0660*/  VIADDMNMX R4, R19, R4, R9, PT ;  /* 0x0000000413047246 */ /* 0x002fc80003800109 */
[----:B------:R-:W-:-:S04]  /*0670*/  VIADDMNMX R4, R22, R5, R4, PT ;  /* 0x0000000516047246 */ /* 0x000fc80003800104 */
[----:B---3--:R-:W-:-:S04]  /*0680*/  VIADDMNMX R4, R17, R6, R4, PT ;  /* 0x0000000611047246 */ /* 0x008fc80003800104 */
[----:B----4-:R-:W-:-:S05]  /*0690*/  VIADDMNMX R7, R8, R7, R4, PT ;  /* 0x0000000708077246 */ /* 0x010fca0003800104 */
[----:B------:R-:W-:Y:S01]  /*06a0*/  STG.E desc[UR4][R2.64], R7 ;  /* 0x0000000702007986 */ /* 0x000fe2000c101904 */
[----:B------:R-:W-:Y:S05]  /*06b0*/  EXIT ;  /* 0x000000000000794d */ /* 0x000fea0003800000 */
.L_x_7:
        /* <DEDUP_REMOVED lines=12> */
.L_x_31:


//--------------------- .text._Z9phase_twoILi24EEvPiiiii --------------------------
	.section	.text._Z9phase_twoILi24EEvPiiiii,"ax",@progbits
	.align	128
        .global         _Z9phase_twoILi24EEvPiiiii
        .type           _Z9phase_twoILi24EEvPiiiii,@function
        .size           _Z9phase_twoILi24EEvPiiiii,(.L_x_32 - _Z9phase_twoILi24EEvPiiiii)
        .other          _Z9phase_twoILi24EEvPiiiii,@"STO_CUDA_ENTRY STV_DEFAULT"
_Z9phase_twoILi24EEvPiiiii:
.text._Z9phase_twoILi24EEvPiiiii:
        /* <DEDUP_REMOVED lines=12> */
[----:B-1----:R-:W-:Y:S02]  /*00c0*/  IMAD R2, R5, 0x18, R12 ;  /* 0x0000001805027824 */ /* 0x002fe400078e020c */
[----:B------:R-:W-:Y:S02]  /*00d0*/  VIADD R3, R12, UR5 ;  /* 0x000000050c037c36 */ /* 0x000fe40008000000 */
[----:B------:R-:W-:Y:S01]  /*00e0*/  IMAD.MOV.U32 R5, RZ, RZ, R0 ;  /* 0x000000ffff057224 */ /* 0x000fe200078e0000 */
[----:B------:R-:W-:Y:S06]  /*00f0*/  BRA `(.L_x_9) ;  /* 0x00000000001c7947 */ /* 0x000fec0003800000 */
.L_x_8:
[----:B------:R-:W0:Y:S01]  /*0100*/  S2R R12, SR_TID.X ;  /* 0x00000000000c7919 */ /* 0x000e220000002100 */
[----:B------:R-:W0:Y:S01]  /*0110*/  LDCU UR5, c[0x0][0x394] ;  /* 0x00007280ff0577ac */ /* 0x000e220008000800 */
[----:B------:R-:W1:Y:S01]  /*0120*/  S2R R6, SR_TID.Y ;  /* 0x0000000000067919 */ /* 0x000e620000002200 */
[----:B0-----:R-:W-:Y:S01]  /*0130*/  IADD3 R2, PT, PT, R12, UR5, RZ ;  /* 0x000000050c027c10 */ /* 0x001fe2000fffe0ff */
[----:B-1----:R-:W-:Y:S02]  /*0140*/  IMAD R5, R5, 0x18, R6 ;  /* 0x0000001805057824 */ /* 0x002fe400078e0206 */
[----:B------:R-:W-:Y:S02]  /*0150*/  VIADD R0, R6, UR5 ;  /* 0x0000000506007c36 */ /* 0x000fe40008000000 */
[----:B------:R-:W-:-:S07]  /*0160*/  IMAD.MOV.U32 R3, RZ, RZ, R2 ;  /* 0x000000ffff037224 */ /* 0x000fce00078e0002 */
.L_x_9:
[----:B------:R-:W0:Y:S01]  /*0170*/  LDCU UR8, c[0x0][0x390] ;  /* 0x00007200ff0877ac */ /* 0x000e220008000800 */
[----:B------:R-:W1:Y:S01]  /*0180*/  LDC.64 R8, c[0x0][0x380] ;  /* 0x0000e000ff087b82 */ /* 0x000e620000000a00 */
[----:B------:R-:W-:Y:S01]  /*0190*/  VIMNMX R4, PT, PT, R3, R0, !PT ;  /* 0x0000000003047248 */ /* 0x000fe20007fe0100 */
[----:B------:R-:W-:Y:S01]  /*01a0*/  HFMA2 R10, -RZ, RZ, 0.9501953125, -12 ;  /* 0x3b9aca00ff0a7431 */ /* 0x000fe200000001ff */
[----:B------:R-:W2:Y:S01]  /*01b0*/  LDCU UR5, c[0x0][0x38c] ;  /* 0x00007180ff0577ac */ /* 0x000ea20008000800 */
[----:B------:R-:W3:Y:S01]  /*01c0*/  LDCU.64 UR6, c[0x0][0x358] ;  /* 0x00006b00ff0677ac */ /* 0x000ee20008000a00 */
[----:B0-----:R-:W-:Y:S02]  /*01d0*/  ISETP.GE.AND P1, PT, R4, UR8, PT ;  /* 0x0000000804007c0c */ /* 0x001fe4000bf26270 */
[C---:B------:R-:W-:Y:S01]  /*01e0*/  VIMNMX R4, PT, PT, R5.reuse, R2, !PT ;  /* 0x0000000205047248 */ /* 0x040fe20007fe0100 */
[----:B--2---:R-:W-:-:S03]  /*01f0*/  IMAD R5, R5, UR5, R2 ;  /* 0x0000000505057c24 */ /* 0x004fc6000f8e0202 */
[----:B------:R-:W-:-:S07]  /*0200*/  ISETP.GE.AND P0, PT, R4, UR8, PT ;  /* 0x0000000804007c0c */ /* 0x000fce000bf06270 */
[----:B------:R-:W-:Y:S02]  /*0210*/  @!P1 IMAD R7, R0, UR5, R3 ;  /* 0x0000000500079c24 */ /* 0x000fe4000f8e0203 */
[----:B-1----:R-:W-:-:S04]  /*0220*/  IMAD.WIDE R2, R5, 0x4, R8 ;  /* 0x0000000405027825 */ /* 0x002fc800078e0208 */
[----:B------:R-:W-:Y:S02]  /*0230*/  IMAD.MOV.U32 R5, RZ, RZ, 0x3b9aca00 ;  /* 0x3b9aca00ff057424 */ /* 0x000fe400078e00ff */
[----:B------:R-:W-:-:S04]  /*0240*/  @!P1 IMAD.WIDE R8, R7, 0x4, R8 ;  /* 0x0000000407089825 */ /* 0x000fc800078e0208 */
[----:B---3--:R-:W2:Y:S04]  /*0250*/  @!P0 LDG.E R5, desc[UR6][R2.64] ;  /* 0x0000000602058981 */ /* 0x008ea8000c1e1900 */
[----:B------:R-:W3:Y:S01]  /*0260*/  @!P1 LDG.E R10, desc[UR6][R8.64] ;  /* 0x00000006080a9981 */ /* 0x000ee2000c1e1900 */
[----:B------:R-:W-:Y:S01]  /*0270*/  MOV R0, 0x400 ;  /* 0x0000040000007802 */ /* 0x000fe20000000f00 */
[----:B------:R-:W0:Y:S04]  /*0280*/  S2R R11, SR_CgaCtaId ;  /* 0x00000000000b7919 */ /* 0x000e280000008800 */
[----:B------:R-:W-:Y:S01]  /*0290*/  VIADD R4, R0, 0x900 ;  /* 0x0000090000047836 */ /* 0x000fe20000000000 */
[----:B0-----:R-:W-:-:S04]  /*02a0*/  LEA R7, R11, R0, 0x18 ;  /* 0x000000000b077211 */ /* 0x001fc800078ec0ff */
[----:B------:R-:W-:Y:S01]  /*02b0*/  LEA R11, R11, R4, 0x18 ;  /* 0x000000040b0b7211 */ /* 0x000fe200078ec0ff */
[----:B------:R-:W-:-:S04]  /*02c0*/  IMAD R4, R6, 0x60, R7 ;  /* 0x0000006006047824 */ /* 0x000fc800078e0207 */
[----:B------:R-:W-:Y:S02]  /*02d0*/  IMAD R6, R6, 0x60, R11 ;  /* 0x0000006006067824 */ /* 0x000fe400078e020b */
[C---:B------:R-:W-:Y:S02]  /*02e0*/  IMAD R0, R12.reuse, 0x4, R4 ;  /* 0x000000040c007824 */ /* 0x040fe400078e0204 */
[----:B------:R-:W-:-:S03]  /*02f0*/  IMAD R13, R12, 0x4, R6 ;  /* 0x000000040c0d7824 */ /* 0x000fc600078e0206 */
[----:B--2---:R0:W-:Y:S04]  /*0300*/  STS [R0], R5 ;  /* 0x0000000500007388 */ /* 0x0041e80000000800 */
[----:B---3--:R0:W-:Y:S01]  /*0310*/  STS [R13], R10 ;  /* 0x0000000a0d007388 */ /* 0x0081e20000000800 */
[----:B------:R-:W-:Y:S05]  /*0320*/  @P0 EXIT ;  /* 0x000000000000094d */ /* 0x000fea0003800000 */
[----:B------:R-:W-:Y:S01]  /*0330*/  BAR.SYNC.DEFER_BLOCKING 0x0 ;  /* 0x0000000000007b1d */ /* 0x000fe20000010000 */
[----:B------:R-:W-:-:S05]  /*0340*/  UISETP.NE.AND UP0, UPT, UR4, URZ, UPT ;  /* 0x000000ff0400728c */ /* 0x000fca000bf05270 */
[----:B0-----:R0:W1:Y:S04]  /*0350*/  LDS R5, [R0] ;  /* 0x0000000000057984 */ /* 0x0010680000000800 */
[----:B------:R-:W-:Y:S05]  /*0360*/  BRA.U !UP0, `(.L_x_10) ;  /* 0x0000000908a87547 */ /* 0x000fea000b800000 */
[----:B------:R-:W-:Y:S01]  /*0370*/  LEA R6, R12, R11, 0x2 ;  /* 0x0000000b0c067211 */ /* 0x000fe200078e10ff */
        /* <DEDUP_REMOVED lines=169> */
.L_x_10:
[----:B------:R-:W-:Y:S02]  /*0e10*/  IMAD R4, R12, 0x4, R7 ;  /* 0x000000040c047824 */ /* 0x000fe400078e0207 */
[----:B------:R-:W-:Y:S04]  /*0e20*/  LDS R7, [R6] ;  /* 0x0000000006077984 */ /* 0x000fe80000000800 */
[----:B------:R-:W2:Y:S02]  /*0e30*/  LDS R8, [R4] ;  /* 0x0000000004087984 */ /* 0x000ea40000000800 */
[----:B--2---:R-:W-:-:S05]  /*0e40*/  IMAD.IADD R7, R7, 0x1, R8 ;  /* 0x0000000107077824 */ /* 0x004fca00078e0208 */
[----:B-1----:R-:W-:-:S13]  /*0e50*/  ISETP.GE.AND P0, PT, R7, R5, PT ;  /* 0x000000050700720c */ /* 0x002fda0003f06270 */
        /* <DEDUP_REMOVED lines=164> */
.L_x_11:
[----:B------:R-:W-:Y:S01]  /*18a0*/  STG.E desc[UR6][R2.64], R5 ;  /* 0x0000000502007986 */ /* 0x000fe2000c101906 */
[----:B------:R-:W-:Y:S05]  /*18b0*/  EXIT ;  /* 0x000000000000794d */ /* 0x000fea0003800000 */
.L_x_12:
        /* <DEDUP_REMOVED lines=12> */
.L_x_32:


//--------------------- .text._Z9phase_oneILi24EEvPiiiii --------------------------
	.section	.text._Z9phase_oneILi24EEvPiiiii,"ax",@progbits
	.align	128
        .global         _Z9phase_oneILi24EEvPiiiii
        .type           _Z9phase_oneILi24EEvPiiiii,@function
        .size           _Z9phase_oneILi24EEvPiiiii,(.L_x_33 - _Z9phase_oneILi24EEvPiiiii)
        .other          _Z9phase_oneILi24EEvPiiiii,@"STO_CUDA_ENTRY STV_DEFAULT"
_Z9phase_oneILi24EEvPiiiii:
.text._Z9phase_oneILi24EEvPiiiii:
        /* <DEDUP_REMOVED lines=15> */
[----:B------:R-:W-:Y:S01]  /*00f0*/  MOV R0, 0x400 ;  /* 0x0000040000007802 */ /* 0x000fe20000000f00 */
[----:B------:R-:W0:Y:S03]  /*0100*/  S2R R7, SR_CgaCtaId ;  /* 0x0000000000077919 */ /* 0x000e260000008800 */
[----:B0-----:R-:W-:-:S05]  /*0110*/  LEA R6, R7, R0, 0x18 ;  /* 0x0000000007067211 */ /* 0x001fca00078ec0ff */
[----:B------:R-:W-:-:S05]  /*0120*/  IMAD R4, R9, 0x60, R6 ;  /* 0x0000006009047824 */ /* 0x000fca00078e0206 */
[----:B------:R-:W-:-:S05]  /*0130*/  LEA R0, R11, R4, 0x2 ;  /* 0x000000040b007211 */ /* 0x000fca00078e10ff */
[----:B--2---:R0:W-:Y:S01]  /*0140*/  STS [R0], R5 ;  /* 0x0000000500007388 */ /* 0x0041e20000000800 */
[----:B------:R-:W-:Y:S05]  /*0150*/  @P0 EXIT ;  /* 0x000000000000094d */ /* 0x000fea0003800000 */
[----:B------:R-:W-:Y:S01]  /*0160*/  BAR.SYNC.DEFER_BLOCKING 0x0 ;  /* 0x0000000000007b1d */ /* 0x000fe20000010000 */
[----:B------:R-:W-:-:S05]  /*0170*/  IMAD R6, R11, 0x4, R6 ;  /* 0x000000040b067824 */ /* 0x000fca00078e0206 */
        /* <DEDUP_REMOVED lines=171> */
.L_x_13:
        /* <DEDUP_REMOVED lines=13> */
.L_x_33:


//--------------------- .text._Z11phase_threeILi16EEvPiiiii --------------------------
	.section	.text._Z11phase_threeILi16EEvPiiiii,"ax",@progbits
	.align	128
        .global         _Z11phase_threeILi16EEvPiiiii
        .type           _Z11phase_threeILi16EEvPiiiii,@function
        .size           _Z11phase_threeILi16EEvPiiiii,(.L_x_34 - _Z11phase_threeILi16EEvPiiiii)
        .other          _Z11phase_threeILi16EEvPiiiii,@"STO_CUDA_ENTRY STV_DEFAULT"
_Z11phase_threeILi16EEvPiiiii:
.text._Z11phase_threeILi16EEvPiiiii:
        /* <DEDUP_REMOVED lines=9> */
[----:B------:R-:W2:Y:S01]  /*0090*/  S2R R5, SR_TID.X ;  /* 0x0000000000057919 */ /* 0x000ea20000002100 */
[----:B------:R-:W3:Y:S01]  /*00a0*/  LDCU.64 UR8, c[0x0][0x358] ;  /* 0x00006b00ff0877ac */ /* 0x000ee20008000a00 */
[----:B0-----:R-:W-:Y:S02]  /*00b0*/  IMAD R0, R0, 0x10, R15 ;  /* 0x0000001000007824 */ /* 0x001fe400078e020f */
[----:B-1----:R-:W-:Y:S02]  /*00c0*/  VIADD R4, R15, UR11 ;  /* 0x0000000b0f047c36 */ /* 0x002fe40008000000 */
[----:B--2---:R-:W-:Y:S02]  /*00d0*/  VIADD R11, R5, UR11 ;  /* 0x0000000b050b7c36 */ /* 0x004fe40008000000 */
[----:B------:R-:W-:-:S03]  /*00e0*/  IMAD R9, R2, 0x10, R5 ;  /* 0x0000001002097824 */ /* 0x000fc600078e0205 */
        /* <DEDUP_REMOVED lines=11> */
[----:B------:R-:W-:Y:S02]  /*01a0*/  IMAD.MOV.U32 R4, RZ, RZ, 0x3b9aca00 ;  /* 0x3b9aca00ff047424 */ /* 0x000fe400078e00ff */
        /* <DEDUP_REMOVED lines=23> */
[----:B------:R-:W-:Y:S01]  /*0320*/  LEA R0, R5, UR5, 0x2 ;  /* 0x0000000505007c11 */ /* 0x000fe2000f8e10ff */
        /* <DEDUP_REMOVED lines=13> */
[----:B------:R-:W-:Y:S01]  /*0400*/  LDS R23, [R0+0x280] ;  /* 0x0002800000177984 */ /* 0x000fe20000000800 */
[----:B--2---:R-:W-:-:S03]  /*0410*/  VIADDMNMX R12, R8, R12, R9, PT ;  /* 0x0000000c080c7246 */ /* 0x004fc60003800109 */
[----:B------:R-:W2:Y:S01]  /*0420*/  LDS.128 R8, [R24+0x20] ;  /* 0x0000200018087984 */ /* 0x000ea20000000c00 */
[----:B0-----:R-:W-:-:S03]  /*0430*/  VIADDMNMX R12, R22, R13, R12, PT ;  /* 0x0000000d160c7246 */ /* 0x001fc6000380010c */
[----:B------:R-:W0:Y:S01]  /*0440*/  LDS R22, [R0+0x2c0] ;  /* 0x0002c00000167984 */ /* 0x000e220000000800 */
[----:B-1----:R-:W-:-:S03]  /*0450*/  VIADDMNMX R12, R25, R14, R12, PT ;  /* 0x0000000e190c7246 */ /* 0x002fc6000380010c */
[----:B------:R-:W-:Y:S01]  /*0460*/  LDS R25, [R0+0x300] ;  /* 0x0003000000197984 */ /* 0x000fe20000000800 */
[----:B---3--:R-:W-:-:S03]  /*0470*/  VIADDMNMX R27, R26, R15, R12, PT ;  /* 0x0000000f1a1b7246 */ /* 0x008fc6000380010c */
[----:B------:R-:W1:Y:S01]  /*0480*/  LDS.128 R12, [R24+0x30] ;  /* 0x00003000180c7984 */ /* 0x000e620000000c00 */
[----:B----4-:R-:W-:-:S03]  /*0490*/  VIADDMNMX R4, R17, R4, R27, PT ;  /* 0x0000000411047246 */ /* 0x010fc6000380011b */
[----:B------:R-:W3:Y:S01]  /*04a0*/  LDS R26, [R0+0x340] ;  /* 0x00034000001a7984 */ /* 0x000ee20000000800 */
[----:B-----5:R-:W-:-:S03]  /*04b0*/  VIADDMNMX R5, R16, R5, R4, PT ;  /* 0x0000000510057246 */ /* 0x020fc60003800104 */
[----:B------:R-:W4:Y:S01]  /*04c0*/  LDS R17, [R0+0x380] ;  /* 0x0003800000117984 */ /* 0x000f220000000800 */
[----:B------:R-:W-:-:S03]  /*04d0*/  VIADDMNMX R5, R19, R6, R5, PT ;  /* 0x0000000613057246 */ /* 0x000fc60003800105 */
[----:B------:R-:W5:Y:S01]  /*04e0*/  LDS R4, [R0+0x3c0] ;  /* 0x0003c00000047984 */ /* 0x000f620000000800 */
[----:B------:R-:W-:-:S04]  /*04f0*/  VIADDMNMX R5, R18, R7, R5, PT ;  /* 0x0000000712057246 */ /* 0x000fc80003800105 */
[----:B--2---:R-:W-:-:S04]  /*0500*/  VIADDMNMX R5, R21, R8, R5, PT ;  /* 0x0000000815057246 */ /* 0x004fc80003800105 */
[----:B------:R-:W-:-:S04]  /*0510*/  VIADDMNMX R5, R20, R9, R5, PT ;  /* 0x0000000914057246 */ /* 0x000fc80003800105 */
[----:B------:R-:W-:-:S04]  /*0520*/  VIADDMNMX R5, R23, R10, R5, PT ;  /* 0x0000000a17057246 */ /* 0x000fc80003800105 */
[----:B0-----:R-:W-:-:S04]  /*0530*/  VIADDMNMX R5, R22, R11, R5, PT ;  /* 0x0000000b16057246 */ /* 0x001fc80003800105 */
[----:B-1----:R-:W-:-:S04]  /*0540*/  VIADDMNMX R5, R25, R12, R5, PT ;  /* 0x0000000c19057246 */ /* 0x002fc80003800105 */
[----:B---3--:R-:W-:-:S04]  /*0550*/  VIADDMNMX R5, R26, R13, R5, PT ;  /* 0x0000000d1a057246 */ /* 0x008fc80003800105 */
[----:B----4-:R-:W-:-:S04]  /*0560*/  VIADDMNMX R5, R17, R14, R5, PT ;  /* 0x0000000e11057246 */ /* 0x010fc80003800105 */
[----:B-----5:R-:W-:-:S05]  /*0570*/  VIADDMNMX R5, R4, R15, R5, PT ;  /* 0x0000000f04057246 */ /* 0x020fca0003800105 */
[----:B------:R-:W-:Y:S01]  /*0580*/  STG.E desc[UR8][R2.64], R5 ;  /* 0x0000000502007986 */ /* 0x000fe2000c101908 */
[----:B------:R-:W-:Y:S05]  /*0590*/  EXIT ;  /* 0x000000000000794d */ /* 0x000fea0003800000 */
.L_x_14:
        /* <DEDUP_REMOVED lines=14> */
.L_x_34:


//--------------------- .text._Z9phase_twoILi16EEvPiiiii --------------------------
	.section	.text._Z9phase_twoILi16EEvPiiiii,"ax",@progbits
	.align	128
        .global         _Z9phase_twoILi16EEvPiiiii
        .type           _Z9phase_twoILi16EEvPiiiii,@function
        .size           _Z9phase_twoILi16EEvPiiiii,(.L_x_35 - _Z9phase_twoILi16EEvPiiiii)
        .other          _Z9phase_twoILi16EEvPiiiii,@"STO_CUDA_ENTRY STV_DEFAULT"
_Z9phase_twoILi16EEvPiiiii:
.text._Z9phase_twoILi16EEvPiiiii:
        /* <DEDUP_REMOVED lines=16> */
.L_x_15:
[----:B------:R-:W0:Y:S01]  /*0100*/  S2R R11, SR_TID.X ;  /* 0x00000000000b7919 */ /* 0x000e220000002100 */
[----:B------:R-:W0:Y:S01]  /*0110*/  LDCU UR4, c[0x0][0x394] ;  /* 0x00007280ff0477ac */ /* 0x000e220008000800 */
[----:B------:R-:W1:Y:S01]  /*0120*/  S2R R6, SR_TID.Y ;  /* 0x0000000000067919 */ /* 0x000e620000002200 */
[----:B0-----:R-:W-:Y:S02]  /*0130*/  VIADD R2, R11, UR4 ;  /* 0x000000040b027c36 */ /* 0x001fe40008000000 */
[----:B-1----:R-:W-:-:S03]  /*0140*/  IMAD R5, R5, 0x10, R6 ;  /* 0x0000001005057824 */ /* 0x002fc600078e0206 */
[----:B------:R-:W-:Y:S01]  /*0150*/  MOV R3, R2 ;  /* 0x0000000200037202 */ /* 0x000fe20000000f00 */
[----:B------:R-:W-:-:S07]  /*0160*/  VIADD R0, R6, UR4 ;  /* 0x0000000406007c36 */ /* 0x000fce0008000000 */
.L_x_16:
        /* <DEDUP_REMOVED lines=146> */
.L_x_17:
        /* <DEDUP_REMOVED lines=113> */
.L_x_18:
[----:B------:R-:W-:Y:S01]  /*11a0*/  STG.E desc[UR8][R2.64], R5 ;  /* 0x0000000502007986 */ /* 0x000fe2000c101908 */
[----:B------:R-:W-:Y:S05]  /*11b0*/  EXIT ;  /* 0x000000000000794d */ /* 0x000fea0003800000 */
.L_x_19:
        /* <DEDUP_REMOVED lines=12> */
.L_x_35:


//--------------------- .text._Z9phase_oneILi16EEvPiiiii --------------------------
	.section	.text._Z9phase_oneILi16EEvPiiiii,"ax",@progbits
	.align	128
        .global         _Z9phase_oneILi16EEvPiiiii
        .type           _Z9phase_oneILi16EEvPiiiii,@function
        .size           _Z9phase_oneILi16EEvPiiiii,(.L_x_36 - _Z9phase_oneILi16EEvPiiiii)
        .other          _Z9phase_oneILi16EEvPiiiii,@"STO_CUDA_ENTRY STV_DEFAULT"
_Z9phase_oneILi16EEvPiiiii:
.text._Z9phase_oneILi16EEvPiiiii:
        /* <DEDUP_REMOVED lines=139> */
.L_x_20:
        /* <DEDUP_REMOVED lines=13> */
.L_x_36:


//--------------------- .text._Z11phase_threeILi8EEvPiiiii --------------------------
	.section	.text._Z11phase_threeILi8EEvPiiiii,"ax",@progbits
	.align	128
        .global         _Z11phase_threeILi8EEvPiiiii
        .type           _Z11phase_threeILi8EEvPiiiii,@function
        .size           _Z11phase_threeILi8EEvPiiiii,(.L_x_37 - _Z11phase_threeILi8EEvPiiiii)
        .other          _Z11phase_threeILi8EEvPiiiii,@"STO_CUDA_ENTRY STV_DEFAULT"
_Z11phase_threeILi8EEvPiiiii:
.text._Z11phase_threeILi8EEvPiiiii:
        /* <DEDUP_REMOVED lines=26> */
[----:B--2---:R-:W-:-:S04]  /*01a0*/  @!P0 IMAD.WIDE R4, R9, 0x4, R4 ;  /* 0x0000000409048825 */ /* 0x004fc800078e0204 */
[----:B------:R-:W-:Y:S01]  /*01b0*/  IMAD.MOV.U32 R9, RZ, RZ, 0x3b9aca00 ;  /* 0x3b9aca00ff097424 */ /* 0x000fe200078e00ff */
[----:B---3--:R0:W2:Y:S01]  /*01c0*/  @!P0 LDG.E R8, desc[UR8][R4.64] ;  /* 0x0000000804088981 */ /* 0x0080a2000c1e1900 */
[----:B----4-:R-:W-:-:S05]  /*01d0*/  @!P1 IMAD.WIDE R6, R11, 0x4, R6 ;  /* 0x000000040b069825 */ /* 0x010fca00078e0206 */
[----:B------:R-:W3:Y:S01]  /*01e0*/  @!P1 LDG.E R9, desc[UR8][R6.64] ;  /* 0x0000000806099981 */ /* 0x000ee2000c1e1900 */
[----:B------:R-:W1:Y:S01]  /*01f0*/  S2UR UR6, SR_CgaCtaId ;  /* 0x00000000000679c3 */ /* 0x000e620000008800 */
[----:B------:R-:W-:Y:S02]  /*0200*/  UMOV UR4, 0x400 ;  /* 0x0000040000047882 */ /* 0x000fe40000000000 */
[----:B------:R-:W-:Y:S01]  /*0210*/  UIADD3 UR5, UPT, UPT, UR4, 0x100, URZ ;  /* 0x0000010004057890 */ /* 0x000fe2000fffe0ff */
[----:B------:R-:W-:-:S04]  /*0220*/  VIMNMX R10, PT, PT, R2, R3, !PT ;  /* 0x00000003020a7248 */ /* 0x000fc80007fe0100 */
[----:B------:R-:W-:Y:S01]  /*0230*/  ISETP.GE.AND P0, PT, R10, UR10, PT ;  /* 0x0000000a0a007c0c */ /* 0x000fe2000bf06270 */
[----:B-1----:R-:W-:Y:S02]  /*0240*/  ULEA UR4, UR6, UR4, 0x18 ;  /* 0x0000000406047291 */ /* 0x002fe4000f8ec0ff */
[----:B------:R-:W-:-:S04]  /*0250*/  ULEA UR5, UR6, UR5, 0x18 ;  /* 0x0000000506057291 */ /* 0x000fc8000f8ec0ff */
[C---:B------:R-:W-:Y:S02]  /*0260*/  LEA R13, R15.reuse, UR4, 0x5 ;  /* 0x000000040f0d7c11 */ /* 0x040fe4000f8e28ff */
[----:B------:R-:W-:-:S03]  /*0270*/  LEA R11, R15, UR5, 0x5 ;  /* 0x000000050f0b7c11 */ /* 0x000fc6000f8e28ff */
[C---:B0-----:R-:W-:Y:S02]  /*0280*/  IMAD R5, R0.reuse, 0x4, R13 ;  /* 0x0000000400057824 */ /* 0x041fe400078e020d */
[----:B------:R-:W-:-:S03]  /*0290*/  IMAD R4, R0, 0x4, R11 ;  /* 0x0000000400047824 */ /* 0x000fc600078e020b */
        /* <DEDUP_REMOVED lines=19> */
[----:B------:R-:W5:Y:S01]  /*03d0*/  LDS R21, [R0+0xe0] ;  /* 0x0000e00000157984 */ /* 0x000f620000000800 */
[----:B--2---:R-:W-:-:S04]  /*03e0*/  VIADDMNMX R4, R12, R4, R15, PT ;  /* 0x000000040c047246 */ /* 0x004fc8000380010f */
[----:B0-----:R-:W-:-:S04]  /*03f0*/  VIADDMNMX R5, R14, R5, R4, PT ;  /* 0x000000050e057246 */ /* 0x001fc80003800104 */
[----:B-1----:R-:W-:-:S04]  /*0400*/  VIADDMNMX R6, R16, R6, R5, PT ;  /* 0x0000000610067246 */ /* 0x002fc80003800105 */
[----:B---3--:R-:W-:-:S04]  /*0410*/  VIADDMNMX R7, R17, R7, R6, PT ;  /* 0x0000000711077246 */ /* 0x008fc80003800106 */
[----:B----4-:R-:W-:-:S04]  /*0420*/  VIADDMNMX R8, R18, R8, R7, PT ;  /* 0x0000000812087246 */ /* 0x010fc80003800107 */
[----:B-----5:R-:W-:-:S04]  /*0430*/  VIADDMNMX R9, R19, R9, R8, PT ;  /* 0x0000000913097246 */ /* 0x020fc80003800108 */
[----:B------:R-:W-:-:S04]  /*0440*/  VIADDMNMX R10, R20, R10, R9, PT ;  /* 0x0000000a140a7246 */ /* 0x000fc80003800109 */
[----:B------:R-:W-:-:S05]  /*0450*/  VIADDMNMX R11, R21, R11, R10, PT ;  /* 0x0000000b150b7246 */ /* 0x000fca000380010a */
[----:B------:R-:W-:Y:S01]  /*0460*/  STG.E desc[UR8][R2.64], R11 ;  /* 0x0000000b02007986 */ /* 0x000fe2000c101908 */
[----:B------:R-:W-:Y:S05]  /*0470*/  EXIT ;  /* 0x000000000000794d */ /* 0x000fea0003800000 */
.L_x_21:
        /* <DEDUP_REMOVED lines=16> */
.L_x_37:


//--------------------- .text._Z9phase_twoILi8EEvPiiiii --------------------------
	.section	.text._Z9phase_twoILi8EEvPiiiii,"ax",@progbits
	.align	128
        .global         _Z9phase_twoILi8EEvPiiiii
        .type           _Z9phase_twoILi8EEvPiiiii,@function
        .size           _Z9phase_twoILi8EEvPiiiii,(.L_x_38 - _Z9phase_twoILi8EEvPiiiii)
        .other          _Z9phase_twoILi8EEvPiiiii,@"STO_CUDA_ENTRY STV_DEFAULT"
_Z9phase_twoILi8EEvPiiiii:
.text._Z9phase_twoILi8EEvPiiiii:
        /* <DEDUP_REMOVED lines=16> */
.L_x_22:
[----:B------:R-:W0:Y:S01]  /*0100*/  S2R R11, SR_TID.X ;  /* 0x00000000000b7919 */ /* 0x000e220000002100 */
[----:B------:R-:W0:Y:S01]  /*0110*/  LDCU UR4, c[0x0][0x394] ;  /* 0x00007280ff0477ac */ /* 0x000e220008000800 */
[----:B------:R-:W1:Y:S01]  /*0120*/  S2R R6, SR_TID.Y ;  /* 0x0000000000067919 */ /* 0x000e620000002200 */
[----:B0-----:R-:W-:Y:S02]  /*0130*/  VIADD R2, R11, UR4 ;  /* 0x000000040b027c36 */ /* 0x001fe40008000000 */
[----:B-1----:R-:W-:-:S03]  /*0140*/  IMAD R5, R5, 0x8, R6 ;  /* 0x0000000805057824 */ /* 0x002fc600078e0206 */
[----:B------:R-:W-:Y:S01]  /*0150*/  MOV R3, R2 ;  /* 0x0000000200037202 */ /* 0x000fe20000000f00 */
[----:B------:R-:W-:-:S07]  /*0160*/  VIADD R0, R6, UR4 ;  /* 0x0000000406007c36 */ /* 0x000fce0008000000 */
.L_x_23:
        /* <DEDUP_REMOVED lines=90> */
.L_x_24:
        /* <DEDUP_REMOVED lines=57> */
.L_x_25:
[----:B------:R-:W-:Y:S01]  /*0aa0*/  STG.E desc[UR8][R2.64], R5 ;  /* 0x0000000502007986 */ /* 0x000fe2000c101908 */
[----:B------:R-:W-:Y:S05]  /*0ab0*/  EXIT ;  /* 0x000000000000794d */ /* 0x000fea0003800000 */
.L_x_26:
        /* <DEDUP_REMOVED lines=12> */
.L_x_38:


//--------------------- .text._Z9phase_oneILi8EEvPiiiii --------------------------
	.section	.text._Z9phase_oneILi8EEvPiiiii,"ax",@progbits
	.align	128
        .global         _Z9phase_oneILi8EEvPiiiii
        .type           _Z9phase_oneILi8EEvPiiiii,@function
        .size           _Z9phase_oneILi8EEvPiiiii,(.L_x_39 - _Z9phase_oneILi8EEvPiiiii)
        .other          _Z9phase_oneILi8EEvPiiiii,@"STO_CUDA_ENTRY STV_DEFAULT"
_Z9phase_oneILi8EEvPiiiii:
.text._Z9phase_oneILi8EEvPiiiii:
        /* <DEDUP_REMOVED lines=83> */
.L_x_27:
        /* <DEDUP_REMOVED lines=13> */
.L_x_39:


//--------------------- .nv.shared._Z11phase_threeILi32EEvPiiiii --------------------------
	.section	.nv.shared._Z11phase_threeILi32EEvPiiiii,"aw",@nobits
	.sectionflags	@""
	.align	4
.nv.shared._Z11phase_threeILi32EEvPiiiii:
	.zero		9216


//--------------------- .nv.shared.reserved.0     --------------------------
	.section	.nv.shared.reserved.0,"aw",@nobits
	.weak		__nv_reservedSMEM_offset_0_alias
	.size		__nv_reservedSMEM_offset_0_alias, 0, 64
	.other		__nv_reservedSMEM_offset_0_alias,@"STO_CUDA_RESERVED_SHARED STV_DEFAULT"
__nv_reservedSMEM_offset_0_alias:
	.zero		0
	.zero		64


//--------------------- .nv.shared._Z9phase_twoILi32EEvPiiiii --------------------------
	.section	.nv.shared._Z9phase_twoILi32EEvPiiiii,"aw",@nobits
	.sectionflags	@""
	.align	4
.nv.shared._Z9phase_twoILi32EEvPiiiii:
	.zero		9216


//--------------------- .nv.shared._Z9phase_oneILi32EEvPiiiii --------------------------
	.section	.nv.shared._Z9phase_oneILi32EEvPiiiii,"aw",@nobits
	.sectionflags	@""
	.align	4
.nv.shared._Z9phase_oneILi32EEvPiiiii:
	.zero		5120


//--------------------- .nv.shared._Z11phase_threeILi24EEvPiiiii --------------------------
	.section	.nv.shared._Z11phase_threeILi24EEvPiiiii,"aw",@nobits
	.sectionflags	@""
	.align	4
.nv.shared._Z11phase_threeILi24EEvPiiiii:
	.zero		5632


//--------------------- .nv.shared._Z9phase_twoILi24EEvPiiiii --------------------------
	.section	.nv.shared._Z9phase_twoILi24EEvPiiiii,"aw",@nobits
	.sectionflags	@""
	.align	4
.nv.shared._Z9phase_twoILi24EEvPiiiii:
	.zero		5632


//--------------------- .nv.shared._Z9phase_oneILi24EEvPiiiii --------------------------
	.section	.nv.shared._Z9phase_oneILi24EEvPiiiii,"aw",@nobits
	.sectionflags	@""
	.align	4
.nv.shared._Z9phase_oneILi24EEvPiiiii:
	.zero		3328


//--------------------- .nv.shared._Z11phase_threeILi16EEvPiiiii --------------------------
	.section	.nv.shared._Z11phase_threeILi16EEvPiiiii,"aw",@nobits
	.sectionflags	@""
	.align	4
.nv.shared._Z11phase_threeILi16EEvPiiiii:
	.zero		3072


//--------------------- .nv.shared._Z9phase_twoILi16EEvPiiiii --------------------------
	.section	.nv.shared._Z9phase_twoILi16EEvPiiiii,"aw",@nobits
	.sectionflags	@""
	.align	4
.nv.shared._Z9phase_twoILi16EEvPiiiii:
	.zero		3072


//--------------------- .nv.shared._Z9phase_oneILi16EEvPiiiii --------------------------
	.section	.nv.shared._Z9phase_oneILi16EEvPiiiii,"aw",@nobits
	.sectionflags	@""
	.align	4
.nv.shared._Z9phase_oneILi16EEvPiiiii:
	.zero		2048


//--------------------- .nv.shared._Z11phase_threeILi8EEvPiiiii --------------------------
	.section	.nv.shared._Z11phase_threeILi8EEvPiiiii,"aw",@nobits
	.sectionflags	@""
	.align	4
.nv.shared._Z11phase_threeILi8EEvPiiiii:
	.zero		1536


//--------------------- .nv.shared._Z9phase_twoILi8EEvPiiiii --------------------------
	.section	.nv.shared._Z9phase_twoILi8EEvPiiiii,"aw",@nobits
	.sectionflags	@""
	.align	4
.nv.shared._Z9phase_twoILi8EEvPiiiii:
	.zero		1536


//--------------------- .nv.shared._Z9phase_oneILi8EEvPiiiii --------------------------
	.section	.nv.shared._Z9phase_oneILi8EEvPiiiii,"aw",@nobits
	.sectionflags	@""
	.align	4
.nv.shared._Z9phase_oneILi8EEvPiiiii:
	.zero		1280


//--------------------- .nv.constant0._Z11phase_threeILi32EEvPiiiii --------------------------
	.section	.nv.constant0._Z11phase_threeILi32EEvPiiiii,"a",@progbits
	.sectionflags	@""
	.align	4
.nv.constant0._Z11phase_threeILi32EEvPiiiii:
	.zero		920


//--------------------- .nv.constant0._Z9phase_twoILi32EEvPiiiii --------------------------
	.section	.nv.constant0._Z9phase_twoILi32EEvPiiiii,"a",@progbits
	.sectionflags	@""
	.align	4
.nv.constant0._Z9phase_twoILi32EEvPiiiii:
	.zero		920


//--------------------- .nv.constant0._Z9phase_oneILi32EEvPiiiii --------------------------
	.section	.nv.constant0._Z9phase_oneILi32EEvPiiiii,"a",@progbits
	.sectionflags	@""
	.align	4
.nv.constant0._Z9phase_oneILi32EEvPiiiii:
	.zero		920


//--------------------- .nv.constant0._Z11phase_threeILi24EEvPiiiii --------------------------
	.section	.nv.constant0._Z11phase_threeILi24EEvPiiiii,"a",@progbits
	.sectionflags	@""
	.align	4
.nv.constant0._Z11phase_threeILi24EEvPiiiii:
	.zero		920


//--------------------- .nv.constant0._Z9phase_twoILi24EEvPiiiii --------------------------
	.section	.nv.constant0._Z9phase_twoILi24EEvPiiiii,"a",@progbits
	.sectionflags	@""
	.align	4
.nv.constant0._Z9phase_twoILi24EEvPiiiii:
	.zero		920


//--------------------- .nv.constant0._Z9phase_oneILi24EEvPiiiii --------------------------
	.section	.nv.constant0._Z9phase_oneILi24EEvPiiiii,"a",@progbits
	.sectionflags	@""
	.align	4
.nv.constant0._Z9phase_oneILi24EEvPiiiii:
	.zero		920


//--------------------- .nv.constant0._Z11phase_threeILi16EEvPiiiii --------------------------
	.section	.nv.constant0._Z11phase_threeILi16EEvPiiiii,"a",@progbits
	.sectionflags	@""
	.align	4
.nv.constant0._Z11phase_threeILi16EEvPiiiii:
	.zero		920


//--------------------- .nv.constant0._Z9phase_twoILi16EEvPiiiii --------------------------
	.section	.nv.constant0._Z9phase_twoILi16EEvPiiiii,"a",@progbits
	.sectionflags	@""
	.align	4
.nv.constant0._Z9phase_twoILi16EEvPiiiii:
	.zero		920


//--------------------- .nv.constant0._Z9phase_oneILi16EEvPiiiii --------------------------
	.section	.nv.constant0._Z9phase_oneILi16EEvPiiiii,"a",@progbits
	.sectionflags	@""
	.align	4
.nv.constant0._Z9phase_oneILi16EEvPiiiii:
	.zero		920


//--------------------- .nv.constant0._Z11phase_threeILi8EEvPiiiii --------------------------
	.section	.nv.constant0._Z11phase_threeILi8EEvPiiiii,"a",@progbits
	.sectionflags	@""
	.align	4
.nv.constant0._Z11phase_threeILi8EEvPiiiii:
	.zero		920


//--------------------- .nv.constant0._Z9phase_twoILi8EEvPiiiii --------------------------
	.section	.nv.constant0._Z9phase_twoILi8EEvPiiiii,"a",@progbits
	.sectionflags	@""
	.align	4
.nv.constant0._Z9phase_twoILi8EEvPiiiii:
	.zero		920


//--------------------- .nv.constant0._Z9phase_oneILi8EEvPiiiii --------------------------
	.section	.nv.constant0._Z9phase_oneILi8EEvPiiiii,"a",@progbits
	.sectionflags	@""
	.align	4
.nv.constant0._Z9phase_oneILi8EEvPiiiii:
	.zero		920


//--------------------- SYMBOLS --------------------------

	.type		.nv.reservedSmem.offset0,@object
	.size		.nv.reservedSmem.offset0,0x4
	.type		.nv.reservedSmem.cap,@object
	.size		.nv.reservedSmem.cap,0x4
